//
// Generated by NVIDIA NVVM Compiler
//
// Compiler Build ID: CL-36424714
// Cuda compilation tools, release 13.0, V13.0.88
// Based on NVVM 20.0.0
//

.version 9.0
.target sm_100
.address_size 64

	// .globl	_Z21flash_attn_fwd_kernelPK6__halfS1_S1_PS_if
.extern .shared .align 16 .b8 smem[];

.visible .entry _Z21flash_attn_fwd_kernelPK6__halfS1_S1_PS_if(
	.param .u64 .ptr .align 1 _Z21flash_attn_fwd_kernelPK6__halfS1_S1_PS_if_param_0,
	.param .u64 .ptr .align 1 _Z21flash_attn_fwd_kernelPK6__halfS1_S1_PS_if_param_1,
	.param .u64 .ptr .align 1 _Z21flash_attn_fwd_kernelPK6__halfS1_S1_PS_if_param_2,
	.param .u64 .ptr .align 1 _Z21flash_attn_fwd_kernelPK6__halfS1_S1_PS_if_param_3,
	.param .u32 _Z21flash_attn_fwd_kernelPK6__halfS1_S1_PS_if_param_4,
	.param .f32 _Z21flash_attn_fwd_kernelPK6__halfS1_S1_PS_if_param_5
)
{
	.reg .pred 	%p<127>;
	.reg .b16 	%rs<154>;
	.reg .b32 	%r<387>;
	.reg .b32 	%f<374>;
	.reg .b64 	%rd<62>;

	ld.param.u64 	%rd5, [_Z21flash_attn_fwd_kernelPK6__halfS1_S1_PS_if_param_0];
	ld.param.u64 	%rd6, [_Z21flash_attn_fwd_kernelPK6__halfS1_S1_PS_if_param_1];
	ld.param.u64 	%rd7, [_Z21flash_attn_fwd_kernelPK6__halfS1_S1_PS_if_param_2];
	ld.param.u64 	%rd8, [_Z21flash_attn_fwd_kernelPK6__halfS1_S1_PS_if_param_3];
	ld.param.u32 	%r124, [_Z21flash_attn_fwd_kernelPK6__halfS1_S1_PS_if_param_4];
	mov.u32 	%r125, %ctaid.x;
	mov.u32 	%r368, %tid.x;
	shl.b32 	%r2, %r125, 6;
	setp.ge.s32 	%p2, %r2, %r124;
	@%p2 bra 	$L__BB0_48;
	cvta.to.global.u64 	%rd9, %rd8;
	cvta.to.global.u64 	%rd10, %rd7;
	cvta.to.global.u64 	%rd11, %rd6;
	cvta.to.global.u64 	%rd12, %rd5;
	mov.u32 	%r126, %ctaid.y;
	add.s32 	%r127, %r2, 64;
	min.u32 	%r128, %r127, %r124;
	sub.s32 	%r3, %r128, %r2;
	shl.b32 	%r129, %r126, 8;
	mul.wide.u32 	%rd13, %r129, %r124;
	add.s64 	%rd1, %rd12, %rd13;
	add.s64 	%rd2, %rd11, %rd13;
	add.s64 	%rd3, %rd10, %rd13;
	add.s64 	%rd4, %rd9, %rd13;
	mov.u32 	%r4, %ntid.x;
	add.s32 	%r5, %r368, %r4;
	cvt.u16.u32 	%rs59, %r5;
	xor.b16  	%rs60, %rs59, 8191;
	cvt.u16.u32 	%rs61, %r4;
	div.u16 	%rs62, %rs60, %rs61;
	and.b16  	%rs1, %rs62, 3;
	cvt.u32.u16 	%r6, %rs1;
	setp.eq.s16 	%p3, %rs1, 2;
	mov.u32 	%r360, %r368;
	@%p3 bra 	$L__BB0_7;
	mov.b32 	%r359, 0;
	mov.u32 	%r360, %r368;
$L__BB0_3:
	.pragma "nounroll";
	shr.u32 	%r9, %r360, 7;
	setp.lt.s32 	%p4, %r9, %r3;
	@%p4 bra 	$L__BB0_5;
	mov.f32 	%f15, 0f00000000;
	// begin inline asm
	{  cvt.rn.f16.f32 %rs135, %f15;}

	// end inline asm
	bra.uni 	$L__BB0_6;
$L__BB0_5:
	and.b32  	%r131, %r360, 127;
	add.s32 	%r132, %r2, %r9;
	shl.b32 	%r133, %r132, 7;
	or.b32  	%r134, %r133, %r131;
	mul.wide.u32 	%rd14, %r134, 2;
	add.s64 	%rd15, %rd1, %rd14;
	ld.global.nc.u16 	%rs135, [%rd15];
$L__BB0_6:
	shl.b32 	%r135, %r360, 1;
	mov.u32 	%r136, smem;
	add.s32 	%r137, %r136, %r135;
	st.shared.u16 	[%r137], %rs135;
	add.s32 	%r360, %r360, %r4;
	add.s32 	%r359, %r359, 1;
	xor.b32  	%r138, %r359, %r6;
	setp.ne.s32 	%p5, %r138, 2;
	@%p5 bra 	$L__BB0_3;
$L__BB0_7:
	mov.u32 	%r144, smem;
$L__BB0_8:
	shr.u32 	%r14, %r360, 7;
	setp.ge.s32 	%p6, %r14, %r3;
	@%p6 bra 	$L__BB0_10;
	and.b32  	%r139, %r360, 127;
	add.s32 	%r140, %r2, %r14;
	shl.b32 	%r141, %r140, 7;
	or.b32  	%r142, %r141, %r139;
	mul.wide.u32 	%rd16, %r142, 2;
	add.s64 	%rd17, %rd1, %rd16;
	ld.global.nc.u16 	%rs136, [%rd17];
	bra.uni 	$L__BB0_11;
$L__BB0_10:
	mov.f32 	%f16, 0f00000000;
	// begin inline asm
	{  cvt.rn.f16.f32 %rs136, %f16;}

	// end inline asm
$L__BB0_11:
	shl.b32 	%r143, %r360, 1;
	add.s32 	%r15, %r144, %r143;
	st.shared.u16 	[%r15], %rs136;
	add.s32 	%r16, %r360, %r4;
	shr.u32 	%r17, %r16, 7;
	setp.lt.s32 	%p7, %r17, %r3;
	@%p7 bra 	$L__BB0_13;
	mov.f32 	%f17, 0f00000000;
	// begin inline asm
	{  cvt.rn.f16.f32 %rs137, %f17;}

	// end inline asm
	bra.uni 	$L__BB0_14;
$L__BB0_13:
	and.b32  	%r145, %r16, 127;
	add.s32 	%r146, %r2, %r17;
	shl.b32 	%r147, %r146, 7;
	or.b32  	%r148, %r147, %r145;
	mul.wide.u32 	%rd18, %r148, 2;
	add.s64 	%rd19, %rd1, %rd18;
	ld.global.nc.u16 	%rs137, [%rd19];
$L__BB0_14:
	shl.b32 	%r18, %r4, 1;
	add.s32 	%r19, %r15, %r18;
	st.shared.u16 	[%r19], %rs137;
	add.s32 	%r20, %r16, %r4;
	shr.u32 	%r21, %r20, 7;
	setp.lt.s32 	%p8, %r21, %r3;
	@%p8 bra 	$L__BB0_16;
	mov.f32 	%f18, 0f00000000;
	// begin inline asm
	{  cvt.rn.f16.f32 %rs138, %f18;}

	// end inline asm
	bra.uni 	$L__BB0_17;
$L__BB0_16:
	and.b32  	%r149, %r20, 127;
	add.s32 	%r150, %r2, %r21;
	shl.b32 	%r151, %r150, 7;
	or.b32  	%r152, %r151, %r149;
	mul.wide.u32 	%rd20, %r152, 2;
	add.s64 	%rd21, %rd1, %rd20;
	ld.global.nc.u16 	%rs138, [%rd21];
$L__BB0_17:
	add.s32 	%r22, %r19, %r18;
	st.shared.u16 	[%r22], %rs138;
	add.s32 	%r23, %r20, %r4;
	shr.u32 	%r24, %r23, 7;
	setp.lt.s32 	%p9, %r24, %r3;
	@%p9 bra 	$L__BB0_19;
	mov.f32 	%f19, 0f00000000;
	// begin inline asm
	{  cvt.rn.f16.f32 %rs139, %f19;}

	// end inline asm
	bra.uni 	$L__BB0_20;
$L__BB0_19:
	and.b32  	%r153, %r23, 127;
	add.s32 	%r154, %r2, %r24;
	shl.b32 	%r155, %r154, 7;
	or.b32  	%r156, %r155, %r153;
	mul.wide.u32 	%rd22, %r156, 2;
	add.s64 	%rd23, %rd1, %rd22;
	ld.global.nc.u16 	%rs139, [%rd23];
$L__BB0_20:
	add.s32 	%r157, %r22, %r18;
	st.shared.u16 	[%r157], %rs139;
	add.s32 	%r360, %r23, %r4;
	setp.lt.u32 	%p10, %r360, 8192;
	@%p10 bra 	$L__BB0_8;
	setp.eq.s16 	%p11, %rs1, 2;
	mov.u32 	%r364, %r368;
	@%p11 bra 	$L__BB0_24;
	mov.b32 	%r363, 0;
	mov.u32 	%r364, %r368;
$L__BB0_23:
	.pragma "nounroll";
	shl.b32 	%r159, %r364, 2;
	add.s32 	%r161, %r144, %r159;
	mov.b32 	%r162, 0;
	st.shared.u32 	[%r161+65536], %r162;
	add.s32 	%r364, %r364, %r4;
	add.s32 	%r363, %r363, 1;
	xor.b32  	%r163, %r363, %r6;
	setp.ne.s32 	%p12, %r163, 2;
	@%p12 bra 	$L__BB0_23;
$L__BB0_24:
	shl.b32 	%r32, %r4, 2;
$L__BB0_25:
	shl.b32 	%r164, %r364, 2;
	add.s32 	%r166, %r144, %r164;
	add.s32 	%r167, %r166, 65536;
	mov.b32 	%r168, 0;
	st.shared.u32 	[%r166+65536], %r168;
	add.s32 	%r169, %r167, %r32;
	st.shared.u32 	[%r169], %r168;
	add.s32 	%r170, %r169, %r32;
	st.shared.u32 	[%r170], %r168;
	add.s32 	%r171, %r170, %r32;
	st.shared.u32 	[%r171], %r168;
	add.s32 	%r364, %r32, %r364;
	setp.lt.u32 	%p13, %r364, 8192;
	@%p13 bra 	$L__BB0_25;
	setp.gt.u32 	%p14, %r368, 63;
	shl.b32 	%r172, %r368, 2;
	add.s32 	%r174, %r144, %r172;
	add.s32 	%r34, %r174, 98304;
	@%p14 bra 	$L__BB0_28;
	mov.b32 	%r175, -8388608;
	st.shared.u32 	[%r34], %r175;
	mov.b32 	%r176, 0;
	st.shared.u32 	[%r34+256], %r176;
$L__BB0_28:
	bar.sync 	0;
	setp.eq.s32 	%p15, %r124, 0;
	@%p15 bra 	$L__BB0_33;
	setp.lt.u32 	%p16, %r368, 64;
	add.s32 	%r178, %r124, 63;
	shr.u32 	%r179, %r178, 6;
	setp.lt.s32 	%p17, %r368, %r3;
	and.pred  	%p1, %p16, %p17;
	shl.b32 	%r35, %r368, 7;
	max.u32 	%r36, %r179, 1;
	shl.b32 	%r180, %r368, 1;
	add.s32 	%r182, %r144, %r180;
	add.s32 	%r37, %r182, 16384;
	add.s32 	%r38, %r37, %r18;
	add.s32 	%r39, %r5, %r4;
	mov.b32 	%r369, 0;
	not.pred 	%p43, %p1;
$L__BB0_30:
	shr.u32 	%r50, %r5, 7;
	shr.u32 	%r51, %r39, 7;
	shr.u32 	%r52, %r368, 7;
	add.s32 	%r53, %r38, %r18;
	and.b32  	%r54, %r39, 127;
	and.b32  	%r55, %r5, 127;
	add.s32 	%r56, %r39, %r4;
	setp.eq.s16 	%p18, %rs1, 2;
	shl.b32 	%r57, %r369, 6;
	add.s32 	%r183, %r57, 64;
	min.s32 	%r184, %r183, %r124;
	sub.s32 	%r58, %r184, %r57;
	mov.u32 	%r370, %r368;
	@%p18 bra 	$L__BB0_59;
	setp.lt.s32 	%p19, %r52, %r58;
	@%p19 bra 	$L__BB0_49;
	mov.f32 	%f20, 0f00000000;
	// begin inline asm
	{  cvt.rn.f16.f32 %rs140, %f20;}

	// end inline asm
	bra.uni 	$L__BB0_50;
$L__BB0_33:
	setp.eq.s16 	%p114, %rs1, 2;
	@%p114 bra 	$L__BB0_38;
	mov.b32 	%r367, 0;
	mov.u32 	%r309, smem;
$L__BB0_35:
	.pragma "nounroll";
	shr.u32 	%r42, %r368, 7;
	setp.ge.s32 	%p115, %r42, %r3;
	@%p115 bra 	$L__BB0_37;
	and.b32  	%r306, %r368, 127;
	shl.b32 	%r307, %r368, 2;
	and.b32  	%r308, %r307, 32764;
	add.s32 	%r310, %r309, %r308;
	ld.shared.f32 	%f350, [%r310+65536];
	shl.b32 	%r311, %r42, 2;
	add.s32 	%r312, %r309, %r311;
	ld.shared.f32 	%f351, [%r312+98560];
	setp.gt.f32 	%p116, %f351, 0f00000000;
	div.rn.f32 	%f352, %f350, %f351;
	selp.f32 	%f349, %f352, 0f00000000, %p116;
	// begin inline asm
	{  cvt.rn.f16.f32 %rs130, %f349;}

	// end inline asm
	add.s32 	%r313, %r2, %r42;
	shl.b32 	%r314, %r313, 7;
	or.b32  	%r315, %r314, %r306;
	mul.wide.u32 	%rd52, %r315, 2;
	add.s64 	%rd53, %rd4, %rd52;
	st.global.u16 	[%rd53], %rs130;
$L__BB0_37:
	add.s32 	%r368, %r368, %r4;
	add.s32 	%r367, %r367, 1;
	xor.b32  	%r316, %r367, %r6;
	setp.ne.s32 	%p117, %r316, 2;
	@%p117 bra 	$L__BB0_35;
$L__BB0_38:
	add.s32 	%r385, %r368, %r18;
	mad.lo.s32 	%r384, %r4, 3, %r368;
	add.s32 	%r383, %r4, %r368;
$L__BB0_39:
	shr.u32 	%r114, %r368, 7;
	setp.ge.s32 	%p118, %r114, %r3;
	@%p118 bra 	$L__BB0_41;
	and.b32  	%r317, %r368, 127;
	shl.b32 	%r318, %r368, 2;
	and.b32  	%r319, %r318, 32764;
	mov.u32 	%r320, smem;
	add.s32 	%r321, %r320, %r319;
	ld.shared.f32 	%f354, [%r321+65536];
	shl.b32 	%r322, %r114, 2;
	add.s32 	%r323, %r320, %r322;
	ld.shared.f32 	%f355, [%r323+98560];
	setp.gt.f32 	%p119, %f355, 0f00000000;
	div.rn.f32 	%f356, %f354, %f355;
	selp.f32 	%f353, %f356, 0f00000000, %p119;
	// begin inline asm
	{  cvt.rn.f16.f32 %rs131, %f353;}

	// end inline asm
	add.s32 	%r324, %r2, %r114;
	shl.b32 	%r325, %r324, 7;
	or.b32  	%r326, %r325, %r317;
	mul.wide.u32 	%rd54, %r326, 2;
	add.s64 	%rd55, %rd4, %rd54;
	st.global.u16 	[%rd55], %rs131;
$L__BB0_41:
	shr.u32 	%r115, %r383, 7;
	setp.ge.s32 	%p120, %r115, %r3;
	@%p120 bra 	$L__BB0_43;
	and.b32  	%r327, %r383, 127;
	shl.b32 	%r328, %r383, 2;
	and.b32  	%r329, %r328, 32764;
	mov.u32 	%r330, smem;
	add.s32 	%r331, %r330, %r329;
	ld.shared.f32 	%f358, [%r331+65536];
	shl.b32 	%r332, %r115, 2;
	add.s32 	%r333, %r330, %r332;
	ld.shared.f32 	%f359, [%r333+98560];
	setp.gt.f32 	%p121, %f359, 0f00000000;
	div.rn.f32 	%f360, %f358, %f359;
	selp.f32 	%f357, %f360, 0f00000000, %p121;
	// begin inline asm
	{  cvt.rn.f16.f32 %rs132, %f357;}

	// end inline asm
	add.s32 	%r334, %r2, %r115;
	shl.b32 	%r335, %r334, 7;
	or.b32  	%r336, %r335, %r327;
	mul.wide.u32 	%rd56, %r336, 2;
	add.s64 	%rd57, %rd4, %rd56;
	st.global.u16 	[%rd57], %rs132;
$L__BB0_43:
	add.s32 	%r116, %r368, %r4;
	shr.u32 	%r117, %r385, 7;
	setp.ge.s32 	%p122, %r117, %r3;
	@%p122 bra 	$L__BB0_45;
	and.b32  	%r337, %r385, 127;
	shl.b32 	%r338, %r385, 2;
	and.b32  	%r339, %r338, 32764;
	mov.u32 	%r340, smem;
	add.s32 	%r341, %r340, %r339;
	ld.shared.f32 	%f362, [%r341+65536];
	shl.b32 	%r342, %r117, 2;
	add.s32 	%r343, %r340, %r342;
	ld.shared.f32 	%f363, [%r343+98560];
	setp.gt.f32 	%p123, %f363, 0f00000000;
	div.rn.f32 	%f364, %f362, %f363;
	selp.f32 	%f361, %f364, 0f00000000, %p123;
	// begin inline asm
	{  cvt.rn.f16.f32 %rs133, %f361;}

	// end inline asm
	add.s32 	%r344, %r2, %r117;
	shl.b32 	%r345, %r344, 7;
	or.b32  	%r346, %r345, %r337;
	mul.wide.u32 	%rd58, %r346, 2;
	add.s64 	%rd59, %rd4, %rd58;
	st.global.u16 	[%rd59], %rs133;
$L__BB0_45:
	add.s32 	%r118, %r116, %r4;
	shr.u32 	%r119, %r384, 7;
	setp.ge.s32 	%p124, %r119, %r3;
	@%p124 bra 	$L__BB0_47;
	and.b32  	%r347, %r384, 127;
	shl.b32 	%r348, %r384, 2;
	and.b32  	%r349, %r348, 32764;
	mov.u32 	%r350, smem;
	add.s32 	%r351, %r350, %r349;
	ld.shared.f32 	%f366, [%r351+65536];
	shl.b32 	%r352, %r119, 2;
	add.s32 	%r353, %r350, %r352;
	ld.shared.f32 	%f367, [%r353+98560];
	setp.gt.f32 	%p125, %f367, 0f00000000;
	div.rn.f32 	%f368, %f366, %f367;
	selp.f32 	%f365, %f368, 0f00000000, %p125;
	// begin inline asm
	{  cvt.rn.f16.f32 %rs134, %f365;}

	// end inline asm
	add.s32 	%r354, %r2, %r119;
	shl.b32 	%r355, %r354, 7;
	or.b32  	%r356, %r355, %r347;
	mul.wide.u32 	%rd60, %r356, 2;
	add.s64 	%rd61, %rd4, %rd60;
	st.global.u16 	[%rd61], %rs134;
$L__BB0_47:
	add.s32 	%r357, %r118, %r4;
	add.s32 	%r368, %r357, %r4;
	add.s32 	%r385, %r385, %r32;
	add.s32 	%r384, %r384, %r32;
	add.s32 	%r383, %r383, %r32;
	setp.lt.u32 	%p126, %r368, 8192;
	@%p126 bra 	$L__BB0_39;
$L__BB0_48:
	ret;
$L__BB0_49:
	add.s32 	%r185, %r57, %r52;
	shl.b32 	%r186, %r185, 7;
	and.b32  	%r187, %r368, 127;
	or.b32  	%r188, %r186, %r187;
	mul.wide.u32 	%rd24, %r188, 2;
	add.s64 	%rd25, %rd2, %rd24;
	ld.global.nc.u16 	%rs140, [%rd25];
$L__BB0_50:
	setp.eq.s16 	%p20, %rs1, 3;
	st.shared.u16 	[%r37], %rs140;
	mov.u32 	%r370, %r5;
	@%p20 bra 	$L__BB0_59;
	setp.lt.s32 	%p21, %r50, %r58;
	@%p21 bra 	$L__BB0_53;
	mov.f32 	%f21, 0f00000000;
	// begin inline asm
	{  cvt.rn.f16.f32 %rs141, %f21;}

	// end inline asm
	bra.uni 	$L__BB0_54;
$L__BB0_53:
	add.s32 	%r189, %r57, %r50;
	shl.b32 	%r190, %r189, 7;
	or.b32  	%r191, %r190, %r55;
	mul.wide.u32 	%rd26, %r191, 2;
	add.s64 	%rd27, %rd2, %rd26;
	ld.global.nc.u16 	%rs141, [%rd27];
$L__BB0_54:
	setp.eq.s16 	%p22, %rs1, 0;
	st.shared.u16 	[%r38], %rs141;
	mov.u32 	%r370, %r39;
	@%p22 bra 	$L__BB0_59;
	setp.lt.s32 	%p23, %r51, %r58;
	@%p23 bra 	$L__BB0_57;
	mov.f32 	%f22, 0f00000000;
	// begin inline asm
	{  cvt.rn.f16.f32 %rs142, %f22;}

	// end inline asm
	bra.uni 	$L__BB0_58;
$L__BB0_57:
	add.s32 	%r192, %r57, %r51;
	shl.b32 	%r193, %r192, 7;
	or.b32  	%r194, %r193, %r54;
	mul.wide.u32 	%rd28, %r194, 2;
	add.s64 	%rd29, %rd2, %rd28;
	ld.global.nc.u16 	%rs142, [%rd29];
$L__BB0_58:
	st.shared.u16 	[%r53], %rs142;
	mov.u32 	%r370, %r56;
$L__BB0_59:
	add.s32 	%r374, %r18, %r370;
	mad.lo.s32 	%r373, %r4, 3, %r370;
	add.s32 	%r372, %r4, %r370;
	shl.b32 	%r195, %r370, 1;
	mov.u32 	%r196, smem;
	add.s32 	%r197, %r196, %r195;
	add.s32 	%r371, %r197, 16384;
$L__BB0_60:
	shr.u32 	%r69, %r370, 7;
	setp.ge.s32 	%p24, %r69, %r58;
	@%p24 bra 	$L__BB0_62;
	and.b32  	%r198, %r370, 127;
	add.s32 	%r199, %r57, %r69;
	shl.b32 	%r200, %r199, 7;
	or.b32  	%r201, %r200, %r198;
	mul.wide.u32 	%rd30, %r201, 2;
	add.s64 	%rd31, %rd2, %rd30;
	ld.global.nc.u16 	%rs143, [%rd31];
	bra.uni 	$L__BB0_63;
$L__BB0_62:
	mov.f32 	%f23, 0f00000000;
	// begin inline asm
	{  cvt.rn.f16.f32 %rs143, %f23;}

	// end inline asm
$L__BB0_63:
	st.shared.u16 	[%r371], %rs143;
	shr.u32 	%r70, %r372, 7;
	setp.lt.s32 	%p25, %r70, %r58;
	@%p25 bra 	$L__BB0_65;
	mov.f32 	%f24, 0f00000000;
	// begin inline asm
	{  cvt.rn.f16.f32 %rs144, %f24;}

	// end inline asm
	bra.uni 	$L__BB0_66;
$L__BB0_65:
	and.b32  	%r202, %r372, 127;
	add.s32 	%r203, %r57, %r70;
	shl.b32 	%r204, %r203, 7;
	or.b32  	%r205, %r204, %r202;
	mul.wide.u32 	%rd32, %r205, 2;
	add.s64 	%rd33, %rd2, %rd32;
	ld.global.nc.u16 	%rs144, [%rd33];
$L__BB0_66:
	add.s32 	%r206, %r371, %r18;
	st.shared.u16 	[%r206], %rs144;
	add.s32 	%r71, %r370, %r4;
	shr.u32 	%r72, %r374, 7;
	setp.lt.s32 	%p26, %r72, %r58;
	@%p26 bra 	$L__BB0_68;
	mov.f32 	%f25, 0f00000000;
	// begin inline asm
	{  cvt.rn.f16.f32 %rs145, %f25;}

	// end inline asm
	bra.uni 	$L__BB0_69;
$L__BB0_68:
	and.b32  	%r207, %r374, 127;
	add.s32 	%r208, %r57, %r72;
	shl.b32 	%r209, %r208, 7;
	or.b32  	%r210, %r209, %r207;
	mul.wide.u32 	%rd34, %r210, 2;
	add.s64 	%rd35, %rd2, %rd34;
	ld.global.nc.u16 	%rs145, [%rd35];
$L__BB0_69:
	add.s32 	%r211, %r371, %r32;
	st.shared.u16 	[%r211], %rs145;
	add.s32 	%r73, %r71, %r4;
	shr.u32 	%r74, %r373, 7;
	setp.lt.s32 	%p27, %r74, %r58;
	@%p27 bra 	$L__BB0_71;
	mov.f32 	%f26, 0f00000000;
	// begin inline asm
	{  cvt.rn.f16.f32 %rs146, %f26;}

	// end inline asm
	bra.uni 	$L__BB0_72;
$L__BB0_71:
	and.b32  	%r212, %r373, 127;
	add.s32 	%r213, %r57, %r74;
	shl.b32 	%r214, %r213, 7;
	or.b32  	%r215, %r214, %r212;
	mul.wide.u32 	%rd36, %r215, 2;
	add.s64 	%rd37, %rd2, %rd36;
	ld.global.nc.u16 	%rs146, [%rd37];
$L__BB0_72:
	mad.lo.s32 	%r216, %r4, 6, %r371;
	st.shared.u16 	[%r216], %rs146;
	add.s32 	%r217, %r73, %r4;
	add.s32 	%r370, %r217, %r4;
	add.s32 	%r374, %r374, %r32;
	add.s32 	%r373, %r373, %r32;
	add.s32 	%r372, %r372, %r32;
	shl.b32 	%r218, %r4, 3;
	add.s32 	%r371, %r371, %r218;
	setp.lt.u32 	%p28, %r370, 8192;
	@%p28 bra 	$L__BB0_60;
	setp.eq.s16 	%p29, %rs1, 2;
	mov.u32 	%r376, %r368;
	@%p29 bra 	$L__BB0_86;
	setp.lt.s32 	%p30, %r52, %r58;
	@%p30 bra 	$L__BB0_76;
	mov.f32 	%f27, 0f00000000;
	// begin inline asm
	{  cvt.rn.f16.f32 %rs147, %f27;}

	// end inline asm
	bra.uni 	$L__BB0_77;
$L__BB0_76:
	add.s32 	%r219, %r57, %r52;
	shl.b32 	%r220, %r219, 7;
	and.b32  	%r221, %r368, 127;
	or.b32  	%r222, %r220, %r221;
	mul.wide.u32 	%rd38, %r222, 2;
	add.s64 	%rd39, %rd3, %rd38;
	ld.global.nc.u16 	%rs147, [%rd39];
$L__BB0_77:
	setp.eq.s16 	%p31, %rs1, 3;
	st.shared.u16 	[%r37+16384], %rs147;
	mov.u32 	%r376, %r5;
	@%p31 bra 	$L__BB0_86;
	setp.lt.s32 	%p32, %r50, %r58;
	@%p32 bra 	$L__BB0_80;
	mov.f32 	%f28, 0f00000000;
	// begin inline asm
	{  cvt.rn.f16.f32 %rs148, %f28;}

	// end inline asm
	bra.uni 	$L__BB0_81;
$L__BB0_80:
	add.s32 	%r223, %r57, %r50;
	shl.b32 	%r224, %r223, 7;
	or.b32  	%r225, %r224, %r55;
	mul.wide.u32 	%rd40, %r225, 2;
	add.s64 	%rd41, %rd3, %rd40;
	ld.global.nc.u16 	%rs148, [%rd41];
$L__BB0_81:
	setp.eq.s16 	%p33, %rs1, 0;
	st.shared.u16 	[%r38+16384], %rs148;
	mov.u32 	%r376, %r39;
	@%p33 bra 	$L__BB0_86;
	setp.lt.s32 	%p34, %r51, %r58;
	@%p34 bra 	$L__BB0_84;
	mov.f32 	%f29, 0f00000000;
	// begin inline asm
	{  cvt.rn.f16.f32 %rs149, %f29;}

	// end inline asm
	bra.uni 	$L__BB0_85;
$L__BB0_84:
	add.s32 	%r226, %r57, %r51;
	shl.b32 	%r227, %r226, 7;
	or.b32  	%r228, %r227, %r54;
	mul.wide.u32 	%rd42, %r228, 2;
	add.s64 	%rd43, %rd3, %rd42;
	ld.global.nc.u16 	%rs149, [%rd43];
$L__BB0_85:
	st.shared.u16 	[%r53+16384], %rs149;
	mov.u32 	%r376, %r56;
$L__BB0_86:
	shr.u32 	%r82, %r376, 7;
	setp.ge.s32 	%p35, %r82, %r58;
	@%p35 bra 	$L__BB0_88;
	and.b32  	%r229, %r376, 127;
	add.s32 	%r230, %r57, %r82;
	shl.b32 	%r231, %r230, 7;
	or.b32  	%r232, %r231, %r229;
	mul.wide.u32 	%rd44, %r232, 2;
	add.s64 	%rd45, %rd3, %rd44;
	ld.global.nc.u16 	%rs150, [%rd45];
	bra.uni 	$L__BB0_89;
$L__BB0_88:
	mov.f32 	%f30, 0f00000000;
	// begin inline asm
	{  cvt.rn.f16.f32 %rs150, %f30;}

	// end inline asm
$L__BB0_89:
	shl.b32 	%r233, %r376, 1;
	mov.u32 	%r234, smem;
	add.s32 	%r235, %r234, %r233;
	add.s32 	%r83, %r235, 32768;
	st.shared.u16 	[%r235+32768], %rs150;
	add.s32 	%r84, %r376, %r4;
	shr.u32 	%r85, %r84, 7;
	setp.lt.s32 	%p36, %r85, %r58;
	@%p36 bra 	$L__BB0_91;
	mov.f32 	%f31, 0f00000000;
	// begin inline asm
	{  cvt.rn.f16.f32 %rs151, %f31;}

	// end inline asm
	bra.uni 	$L__BB0_92;
$L__BB0_91:
	and.b32  	%r236, %r84, 127;
	add.s32 	%r237, %r57, %r85;
	shl.b32 	%r238, %r237, 7;
	or.b32  	%r239, %r238, %r236;
	mul.wide.u32 	%rd46, %r239, 2;
	add.s64 	%rd47, %rd3, %rd46;
	ld.global.nc.u16 	%rs151, [%rd47];
$L__BB0_92:
	add.s32 	%r86, %r83, %r18;
	st.shared.u16 	[%r86], %rs151;
	add.s32 	%r87, %r84, %r4;
	shr.u32 	%r88, %r87, 7;
	setp.lt.s32 	%p37, %r88, %r58;
	@%p37 bra 	$L__BB0_94;
	mov.f32 	%f32, 0f00000000;
	// begin inline asm
	{  cvt.rn.f16.f32 %rs152, %f32;}

	// end inline asm
	bra.uni 	$L__BB0_95;
$L__BB0_94:
	and.b32  	%r240, %r87, 127;
	add.s32 	%r241, %r57, %r88;
	shl.b32 	%r242, %r241, 7;
	or.b32  	%r243, %r242, %r240;
	mul.wide.u32 	%rd48, %r243, 2;
	add.s64 	%rd49, %rd3, %rd48;
	ld.global.nc.u16 	%rs152, [%rd49];
$L__BB0_95:
	add.s32 	%r89, %r86, %r18;
	st.shared.u16 	[%r89], %rs152;
	add.s32 	%r90, %r87, %r4;
	shr.u32 	%r91, %r90, 7;
	setp.lt.s32 	%p38, %r91, %r58;
	@%p38 bra 	$L__BB0_97;
	mov.f32 	%f33, 0f00000000;
	// begin inline asm
	{  cvt.rn.f16.f32 %rs153, %f33;}

	// end inline asm
	bra.uni 	$L__BB0_98;
$L__BB0_97:
	and.b32  	%r244, %r90, 127;
	add.s32 	%r245, %r57, %r91;
	shl.b32 	%r246, %r245, 7;
	or.b32  	%r247, %r246, %r244;
	mul.wide.u32 	%rd50, %r247, 2;
	add.s64 	%rd51, %rd3, %rd50;
	ld.global.nc.u16 	%rs153, [%rd51];
$L__BB0_98:
	add.s32 	%r248, %r89, %r18;
	st.shared.u16 	[%r248], %rs153;
	add.s32 	%r376, %r90, %r4;
	setp.lt.u32 	%p39, %r376, 8192;
	@%p39 bra 	$L__BB0_86;
	bar.sync 	0;
	mov.u32 	%r378, %r368;
$L__BB0_100:
	and.b32  	%r94, %r378, 63;
	shl.b32 	%r250, %r378, 1;
	and.b32  	%r95, %r250, 8064;
	shl.b32 	%r251, %r378, 7;
	and.b32  	%r96, %r251, 8064;
	mov.f32 	%f370, 0f00000000;
	mov.b32 	%r379, 0;
$L__BB0_101:
	add.s32 	%r252, %r379, %r95;
	shl.b32 	%r253, %r252, 1;
	mov.u32 	%r254, smem;
	add.s32 	%r255, %r254, %r253;
	ld.shared.v4.b32 	{%r256, %r257, %r258, %r259}, [%r255];
	mov.b32 	{%rs94, %rs96}, %r259;
	mov.b32 	{%rs90, %rs92}, %r258;
	mov.b32 	{%rs86, %rs88}, %r257;
	mov.b32 	{%rs82, %rs84}, %r256;
	// begin inline asm
	{  cvt.f32.f16 %f35, %rs82;}

	// end inline asm
	add.s32 	%r260, %r96, %r379;
	shl.b32 	%r261, %r260, 1;
	add.s32 	%r262, %r254, %r261;
	ld.shared.v4.b32 	{%r263, %r264, %r265, %r266}, [%r262+16384];
	mov.b32 	{%rs95, %rs97}, %r266;
	mov.b32 	{%rs91, %rs93}, %r265;
	mov.b32 	{%rs87, %rs89}, %r264;
	mov.b32 	{%rs83, %rs85}, %r263;
	// begin inline asm
	{  cvt.f32.f16 %f36, %rs83;}

	// end inline asm
	fma.rn.f32 	%f67, %f35, %f36, %f370;
	// begin inline asm
	{  cvt.f32.f16 %f37, %rs84;}

	// end inline asm
	// begin inline asm
	{  cvt.f32.f16 %f38, %rs85;}

	// end inline asm
	fma.rn.f32 	%f68, %f37, %f38, %f67;
	// begin inline asm
	{  cvt.f32.f16 %f39, %rs86;}

	// end inline asm
	// begin inline asm
	{  cvt.f32.f16 %f40, %rs87;}

	// end inline asm
	fma.rn.f32 	%f69, %f39, %f40, %f68;
	// begin inline asm
	{  cvt.f32.f16 %f41, %rs88;}

	// end inline asm
	// begin inline asm
	{  cvt.f32.f16 %f42, %rs89;}

	// end inline asm
	fma.rn.f32 	%f70, %f41, %f42, %f69;
	// begin inline asm
	{  cvt.f32.f16 %f43, %rs90;}

	// end inline asm
	// begin inline asm
	{  cvt.f32.f16 %f44, %rs91;}

	// end inline asm
	fma.rn.f32 	%f71, %f43, %f44, %f70;
	// begin inline asm
	{  cvt.f32.f16 %f45, %rs92;}

	// end inline asm
	// begin inline asm
	{  cvt.f32.f16 %f46, %rs93;}

	// end inline asm
	fma.rn.f32 	%f72, %f45, %f46, %f71;
	// begin inline asm
	{  cvt.f32.f16 %f47, %rs94;}

	// end inline asm
	// begin inline asm
	{  cvt.f32.f16 %f48, %rs95;}

	// end inline asm
	fma.rn.f32 	%f73, %f47, %f48, %f72;
	// begin inline asm
	{  cvt.f32.f16 %f49, %rs96;}

	// end inline asm
	// begin inline asm
	{  cvt.f32.f16 %f50, %rs97;}

	// end inline asm
	fma.rn.f32 	%f74, %f49, %f50, %f73;
	ld.shared.v4.b32 	{%r267, %r268, %r269, %r270}, [%r255+16];
	mov.b32 	{%rs110, %rs112}, %r270;
	mov.b32 	{%rs106, %rs108}, %r269;
	mov.b32 	{%rs102, %rs104}, %r268;
	mov.b32 	{%rs98, %rs100}, %r267;
	// begin inline asm
	{  cvt.f32.f16 %f51, %rs98;}

	// end inline asm
	ld.shared.v4.b32 	{%r271, %r272, %r273, %r274}, [%r262+16400];
	mov.b32 	{%rs111, %rs113}, %r274;
	mov.b32 	{%rs107, %rs109}, %r273;
	mov.b32 	{%rs103, %rs105}, %r272;
	mov.b32 	{%rs99, %rs101}, %r271;
	// begin inline asm
	{  cvt.f32.f16 %f52, %rs99;}

	// end inline asm
	fma.rn.f32 	%f75, %f51, %f52, %f74;
	// begin inline asm
	{  cvt.f32.f16 %f53, %rs100;}

	// end inline asm
	// begin inline asm
	{  cvt.f32.f16 %f54, %rs101;}

	// end inline asm
	fma.rn.f32 	%f76, %f53, %f54, %f75;
	// begin inline asm
	{  cvt.f32.f16 %f55, %rs102;}

	// end inline asm
	// begin inline asm
	{  cvt.f32.f16 %f56, %rs103;}

	// end inline asm
	fma.rn.f32 	%f77, %f55, %f56, %f76;
	// begin inline asm
	{  cvt.f32.f16 %f57, %rs104;}

	// end inline asm
	// begin inline asm
	{  cvt.f32.f16 %f58, %rs105;}

	// end inline asm
	fma.rn.f32 	%f78, %f57, %f58, %f77;
	// begin inline asm
	{  cvt.f32.f16 %f59, %rs106;}

	// end inline asm
	// begin inline asm
	{  cvt.f32.f16 %f60, %rs107;}

	// end inline asm
	fma.rn.f32 	%f79, %f59, %f60, %f78;
	// begin inline asm
	{  cvt.f32.f16 %f61, %rs108;}

	// end inline asm
	// begin inline asm
	{  cvt.f32.f16 %f62, %rs109;}

	// end inline asm
	fma.rn.f32 	%f80, %f61, %f62, %f79;
	// begin inline asm
	{  cvt.f32.f16 %f63, %rs110;}

	// end inline asm
	// begin inline asm
	{  cvt.f32.f16 %f64, %rs111;}

	// end inline asm
	fma.rn.f32 	%f81, %f63, %f64, %f80;
	// begin inline asm
	{  cvt.f32.f16 %f65, %rs112;}

	// end inline asm
	// begin inline asm
	{  cvt.f32.f16 %f66, %rs113;}

	// end inline asm
	fma.rn.f32 	%f370, %f65, %f66, %f81;
	add.s32 	%r379, %r379, 16;
	setp.ne.s32 	%p40, %r379, 128;
	@%p40 bra 	$L__BB0_101;
	ld.param.f32 	%f369, [_Z21flash_attn_fwd_kernelPK6__halfS1_S1_PS_if_param_5];
	setp.lt.s32 	%p41, %r94, %r58;
	mul.f32 	%f82, %f369, %f370;
	selp.f32 	%f83, %f82, 0fFF800000, %p41;
	and.b32  	%r275, %r378, 4032;
	or.b32  	%r276, %r275, %r94;
	shl.b32 	%r277, %r276, 2;
	add.s32 	%r279, %r254, %r277;
	st.shared.f32 	[%r279+49152], %f83;
	add.s32 	%r378, %r378, %r4;
	setp.lt.u32 	%p42, %r378, 4096;
	@%p42 bra 	$L__BB0_100;
	bar.sync 	0;
	@%p43 bra 	$L__BB0_115;
	shl.b32 	%r280, %r368, 2;
	add.s32 	%r282, %r254, %r280;
	add.s32 	%r100, %r282, 98304;
	ld.shared.f32 	%f3, [%r282+98304];
	ld.shared.f32 	%f4, [%r282+98560];
	shl.b32 	%r283, %r368, 8;
	add.s32 	%r284, %r254, %r283;
	add.s32 	%r101, %r284, 49152;
	ld.shared.v4.f32 	{%f85, %f86, %f87, %f88}, [%r284+49152];
	setp.gt.f32 	%p44, %f85, %f3;
	selp.f32 	%f89, %f85, %f3, %p44;
	setp.gt.f32 	%p45, %f86, %f89;
	selp.f32 	%f90, %f86, %f89, %p45;
	setp.gt.f32 	%p46, %f87, %f90;
	selp.f32 	%f91, %f87, %f90, %p46;
	setp.gt.f32 	%p47, %f88, %f91;
	selp.f32 	%f92, %f88, %f91, %p47;
	ld.shared.v4.f32 	{%f93, %f94, %f95, %f96}, [%r284+49168];
	setp.gt.f32 	%p48, %f93, %f92;
	selp.f32 	%f97, %f93, %f92, %p48;
	setp.gt.f32 	%p49, %f94, %f97;
	selp.f32 	%f98, %f94, %f97, %p49;
	setp.gt.f32 	%p50, %f95, %f98;
	selp.f32 	%f99, %f95, %f98, %p50;
	setp.gt.f32 	%p51, %f96, %f99;
	selp.f32 	%f100, %f96, %f99, %p51;
	ld.shared.v4.f32 	{%f101, %f102, %f103, %f104}, [%r284+49184];
	setp.gt.f32 	%p52, %f101, %f100;
	selp.f32 	%f105, %f101, %f100, %p52;
	setp.gt.f32 	%p53, %f102, %f105;
	selp.f32 	%f106, %f102, %f105, %p53;
	setp.gt.f32 	%p54, %f103, %f106;
	selp.f32 	%f107, %f103, %f106, %p54;
	setp.gt.f32 	%p55, %f104, %f107;
	selp.f32 	%f108, %f104, %f107, %p55;
	ld.shared.v4.f32 	{%f109, %f110, %f111, %f112}, [%r284+49200];
	setp.gt.f32 	%p56, %f109, %f108;
	selp.f32 	%f113, %f109, %f108, %p56;
	setp.gt.f32 	%p57, %f110, %f113;
	selp.f32 	%f114, %f110, %f113, %p57;
	setp.gt.f32 	%p58, %f111, %f114;
	selp.f32 	%f115, %f111, %f114, %p58;
	setp.gt.f32 	%p59, %f112, %f115;
	selp.f32 	%f116, %f112, %f115, %p59;
	ld.shared.v4.f32 	{%f117, %f118, %f119, %f120}, [%r284+49216];
	setp.gt.f32 	%p60, %f117, %f116;
	selp.f32 	%f121, %f117, %f116, %p60;
	setp.gt.f32 	%p61, %f118, %f121;
	selp.f32 	%f122, %f118, %f121, %p61;
	setp.gt.f32 	%p62, %f119, %f122;
	selp.f32 	%f123, %f119, %f122, %p62;
	setp.gt.f32 	%p63, %f120, %f123;
	selp.f32 	%f124, %f120, %f123, %p63;
	ld.shared.v4.f32 	{%f125, %f126, %f127, %f128}, [%r284+49232];
	setp.gt.f32 	%p64, %f125, %f124;
	selp.f32 	%f129, %f125, %f124, %p64;
	setp.gt.f32 	%p65, %f126, %f129;
	selp.f32 	%f130, %f126, %f129, %p65;
	setp.gt.f32 	%p66, %f127, %f130;
	selp.f32 	%f131, %f127, %f130, %p66;
	setp.gt.f32 	%p67, %f128, %f131;
	selp.f32 	%f132, %f128, %f131, %p67;
	ld.shared.v4.f32 	{%f133, %f134, %f135, %f136}, [%r284+49248];
	setp.gt.f32 	%p68, %f133, %f132;
	selp.f32 	%f137, %f133, %f132, %p68;
	setp.gt.f32 	%p69, %f134, %f137;
	selp.f32 	%f138, %f134, %f137, %p69;
	setp.gt.f32 	%p70, %f135, %f138;
	selp.f32 	%f139, %f135, %f138, %p70;
	setp.gt.f32 	%p71, %f136, %f139;
	selp.f32 	%f140, %f136, %f139, %p71;
	ld.shared.v4.f32 	{%f141, %f142, %f143, %f144}, [%r284+49264];
	setp.gt.f32 	%p72, %f141, %f140;
	selp.f32 	%f145, %f141, %f140, %p72;
	setp.gt.f32 	%p73, %f142, %f145;
	selp.f32 	%f146, %f142, %f145, %p73;
	setp.gt.f32 	%p74, %f143, %f146;
	selp.f32 	%f147, %f143, %f146, %p74;
	setp.gt.f32 	%p75, %f144, %f147;
	selp.f32 	%f148, %f144, %f147, %p75;
	ld.shared.v4.f32 	{%f149, %f150, %f151, %f152}, [%r284+49280];
	setp.gt.f32 	%p76, %f149, %f148;
	selp.f32 	%f153, %f149, %f148, %p76;
	setp.gt.f32 	%p77, %f150, %f153;
	selp.f32 	%f154, %f150, %f153, %p77;
	setp.gt.f32 	%p78, %f151, %f154;
	selp.f32 	%f155, %f151, %f154, %p78;
	setp.gt.f32 	%p79, %f152, %f155;
	selp.f32 	%f156, %f152, %f155, %p79;
	ld.shared.v4.f32 	{%f157, %f158, %f159, %f160}, [%r284+49296];
	setp.gt.f32 	%p80, %f157, %f156;
	selp.f32 	%f161, %f157, %f156, %p80;
	setp.gt.f32 	%p81, %f158, %f161;
	selp.f32 	%f162, %f158, %f161, %p81;
	setp.gt.f32 	%p82, %f159, %f162;
	selp.f32 	%f163, %f159, %f162, %p82;
	setp.gt.f32 	%p83, %f160, %f163;
	selp.f32 	%f164, %f160, %f163, %p83;
	ld.shared.v4.f32 	{%f165, %f166, %f167, %f168}, [%r284+49312];
	setp.gt.f32 	%p84, %f165, %f164;
	selp.f32 	%f169, %f165, %f164, %p84;
	setp.gt.f32 	%p85, %f166, %f169;
	selp.f32 	%f170, %f166, %f169, %p85;
	setp.gt.f32 	%p86, %f167, %f170;
	selp.f32 	%f171, %f167, %f170, %p86;
	setp.gt.f32 	%p87, %f168, %f171;
	selp.f32 	%f172, %f168, %f171, %p87;
	ld.shared.v4.f32 	{%f173, %f174, %f175, %f176}, [%r284+49328];
	setp.gt.f32 	%p88, %f173, %f172;
	selp.f32 	%f177, %f173, %f172, %p88;
	setp.gt.f32 	%p89, %f174, %f177;
	selp.f32 	%f178, %f174, %f177, %p89;
	setp.gt.f32 	%p90, %f175, %f178;
	selp.f32 	%f179, %f175, %f178, %p90;
	setp.gt.f32 	%p91, %f176, %f179;
	selp.f32 	%f180, %f176, %f179, %p91;
	ld.shared.v4.f32 	{%f181, %f182, %f183, %f184}, [%r284+49344];
	setp.gt.f32 	%p92, %f181, %f180;
	selp.f32 	%f185, %f181, %f180, %p92;
	setp.gt.f32 	%p93, %f182, %f185;
	selp.f32 	%f186, %f182, %f185, %p93;
	setp.gt.f32 	%p94, %f183, %f186;
	selp.f32 	%f187, %f183, %f186, %p94;
	setp.gt.f32 	%p95, %f184, %f187;
	selp.f32 	%f188, %f184, %f187, %p95;
	ld.shared.v4.f32 	{%f189, %f190, %f191, %f192}, [%r284+49360];
	setp.gt.f32 	%p96, %f189, %f188;
	selp.f32 	%f193, %f189, %f188, %p96;
	setp.gt.f32 	%p97, %f190, %f193;
	selp.f32 	%f194, %f190, %f193, %p97;
	setp.gt.f32 	%p98, %f191, %f194;
	selp.f32 	%f195, %f191, %f194, %p98;
	setp.gt.f32 	%p99, %f192, %f195;
	selp.f32 	%f196, %f192, %f195, %p99;
	ld.shared.v4.f32 	{%f197, %f198, %f199, %f200}, [%r284+49376];
	setp.gt.f32 	%p100, %f197, %f196;
	selp.f32 	%f201, %f197, %f196, %p100;
	setp.gt.f32 	%p101, %f198, %f201;
	selp.f32 	%f202, %f198, %f201, %p101;
	setp.gt.f32 	%p102, %f199, %f202;
	selp.f32 	%f203, %f199, %f202, %p102;
	setp.gt.f32 	%p103, %f200, %f203;
	selp.f32 	%f204, %f200, %f203, %p103;
	ld.shared.v4.f32 	{%f205, %f206, %f207, %f208}, [%r284+49392];
	setp.gt.f32 	%p104, %f205, %f204;
	selp.f32 	%f209, %f205, %f204, %p104;
	setp.gt.f32 	%p105, %f206, %f209;
	selp.f32 	%f210, %f206, %f209, %p105;
	setp.gt.f32 	%p106, %f207, %f210;
	selp.f32 	%f211, %f207, %f210, %p106;
	setp.gt.f32 	%p107, %f208, %f211;
	selp.f32 	%f5, %f208, %f211, %p107;
	setp.eq.f32 	%p108, %f3, 0fFF800000;
	mov.f32 	%f371, 0f00000000;
	@%p108 bra 	$L__BB0_106;
	sub.f32 	%f212, %f3, %f5;
	fma.rn.f32 	%f213, %f212, 0f3BBB989D, 0f3F000000;
	cvt.sat.f32.f32 	%f214, %f213;
	mov.f32 	%f215, 0f4B400001;
	mov.f32 	%f216, 0f437C0000;
	fma.rm.f32 	%f217, %f214, %f216, %f215;
	add.f32 	%f218, %f217, 0fCB40007F;
	neg.f32 	%f219, %f218;
	fma.rn.f32 	%f220, %f212, 0f3FB8AA3B, %f219;
	fma.rn.f32 	%f221, %f212, 0f32A57060, %f220;
	mov.b32 	%r285, %f217;
	shl.b32 	%r286, %r285, 23;
	mov.b32 	%f222, %r286;
	ex2.approx.ftz.f32 	%f223, %f221;
	mul.f32 	%f371, %f223, %f222;
$L__BB0_106:
	mov.b32 	%r380, 0;
$L__BB0_107:
	add.s32 	%r288, %r35, %r380;
	shl.b32 	%r289, %r288, 2;
	add.s32 	%r291, %r254, %r289;
	ld.shared.v4.f32 	{%f224, %f225, %f226, %f227}, [%r291+65536];
	mul.f32 	%f228, %f371, %f224;
	mul.f32 	%f229, %f371, %f225;
	mul.f32 	%f230, %f371, %f226;
	mul.f32 	%f231, %f371, %f227;
	st.shared.v4.f32 	[%r291+65536], {%f228, %f229, %f230, %f231};
	ld.shared.v4.f32 	{%f232, %f233, %f234, %f235}, [%r291+65552];
	mul.f32 	%f236, %f371, %f232;
	mul.f32 	%f237, %f371, %f233;
	mul.f32 	%f238, %f371, %f234;
	mul.f32 	%f239, %f371, %f235;
	st.shared.v4.f32 	[%r291+65552], {%f236, %f237, %f238, %f239};
	ld.shared.v4.f32 	{%f240, %f241, %f242, %f243}, [%r291+65568];
	mul.f32 	%f244, %f371, %f240;
	mul.f32 	%f245, %f371, %f241;
	mul.f32 	%f246, %f371, %f242;
	mul.f32 	%f247, %f371, %f243;
	st.shared.v4.f32 	[%r291+65568], {%f244, %f245, %f246, %f247};
	ld.shared.v4.f32 	{%f248, %f249, %f250, %f251}, [%r291+65584];
	mul.f32 	%f252, %f371, %f248;
	mul.f32 	%f253, %f371, %f249;
	mul.f32 	%f254, %f371, %f250;
	mul.f32 	%f255, %f371, %f251;
	st.shared.v4.f32 	[%r291+65584], {%f252, %f253, %f254, %f255};
	ld.shared.v4.f32 	{%f256, %f257, %f258, %f259}, [%r291+65600];
	mul.f32 	%f260, %f371, %f256;
	mul.f32 	%f261, %f371, %f257;
	mul.f32 	%f262, %f371, %f258;
	mul.f32 	%f263, %f371, %f259;
	st.shared.v4.f32 	[%r291+65600], {%f260, %f261, %f262, %f263};
	ld.shared.v4.f32 	{%f264, %f265, %f266, %f267}, [%r291+65616];
	mul.f32 	%f268, %f371, %f264;
	mul.f32 	%f269, %f371, %f265;
	mul.f32 	%f270, %f371, %f266;
	mul.f32 	%f271, %f371, %f267;
	st.shared.v4.f32 	[%r291+65616], {%f268, %f269, %f270, %f271};
	ld.shared.v4.f32 	{%f272, %f273, %f274, %f275}, [%r291+65632];
	mul.f32 	%f276, %f371, %f272;
	mul.f32 	%f277, %f371, %f273;
	mul.f32 	%f278, %f371, %f274;
	mul.f32 	%f279, %f371, %f275;
	st.shared.v4.f32 	[%r291+65632], {%f276, %f277, %f278, %f279};
	ld.shared.v4.f32 	{%f280, %f281, %f282, %f283}, [%r291+65648];
	mul.f32 	%f284, %f371, %f280;
	mul.f32 	%f285, %f371, %f281;
	mul.f32 	%f286, %f371, %f282;
	mul.f32 	%f287, %f371, %f283;
	st.shared.v4.f32 	[%r291+65648], {%f284, %f285, %f286, %f287};
	add.s32 	%r380, %r380, 32;
	setp.ne.s32 	%p109, %r380, 128;
	@%p109 bra 	$L__BB0_107;
	mul.f32 	%f372, %f4, %f371;
	mov.b32 	%r381, 0;
$L__BB0_109:
	shl.b32 	%r293, %r381, 2;
	add.s32 	%r294, %r101, %r293;
	ld.shared.f32 	%f10, [%r294];
	setp.eq.f32 	%p110, %f10, 0fFF800000;
	mov.f32 	%f373, 0f00000000;
	@%p110 bra 	$L__BB0_111;
	sub.f32 	%f289, %f10, %f5;
	fma.rn.f32 	%f290, %f289, 0f3BBB989D, 0f3F000000;
	cvt.sat.f32.f32 	%f291, %f290;
	mov.f32 	%f292, 0f4B400001;
	mov.f32 	%f293, 0f437C0000;
	fma.rm.f32 	%f294, %f291, %f293, %f292;
	add.f32 	%f295, %f294, 0fCB40007F;
	neg.f32 	%f296, %f295;
	fma.rn.f32 	%f297, %f289, 0f3FB8AA3B, %f296;
	fma.rn.f32 	%f298, %f289, 0f32A57060, %f297;
	mov.b32 	%r295, %f294;
	shl.b32 	%r296, %r295, 23;
	mov.b32 	%f299, %r296;
	ex2.approx.ftz.f32 	%f300, %f298;
	mul.f32 	%f373, %f300, %f299;
$L__BB0_111:
	add.f32 	%f372, %f372, %f373;
	shl.b32 	%r105, %r381, 7;
	mov.b32 	%r382, 0;
$L__BB0_112:
	add.s32 	%r298, %r105, %r382;
	shl.b32 	%r299, %r298, 1;
	add.s32 	%r301, %r254, %r299;
	ld.shared.u16 	%rs114, [%r301+32768];
	// begin inline asm
	{  cvt.f32.f16 %f301, %rs114;}

	// end inline asm
	add.s32 	%r302, %r35, %r382;
	shl.b32 	%r303, %r302, 2;
	add.s32 	%r304, %r254, %r303;
	ld.shared.v4.f32 	{%f317, %f318, %f319, %f320}, [%r304+65536];
	fma.rn.f32 	%f321, %f373, %f301, %f317;
	st.shared.f32 	[%r304+65536], %f321;
	ld.shared.u16 	%rs115, [%r301+32770];
	// begin inline asm
	{  cvt.f32.f16 %f302, %rs115;}

	// end inline asm
	fma.rn.f32 	%f322, %f373, %f302, %f318;
	st.shared.f32 	[%r304+65540], %f322;
	ld.shared.u16 	%rs116, [%r301+32772];
	// begin inline asm
	{  cvt.f32.f16 %f303, %rs116;}

	// end inline asm
	fma.rn.f32 	%f323, %f373, %f303, %f319;
	st.shared.f32 	[%r304+65544], %f323;
	ld.shared.u16 	%rs117, [%r301+32774];
	// begin inline asm
	{  cvt.f32.f16 %f304, %rs117;}

	// end inline asm
	fma.rn.f32 	%f324, %f373, %f304, %f320;
	st.shared.f32 	[%r304+65548], %f324;
	ld.shared.u16 	%rs118, [%r301+32776];
	// begin inline asm
	{  cvt.f32.f16 %f305, %rs118;}

	// end inline asm
	ld.shared.v4.f32 	{%f325, %f326, %f327, %f328}, [%r304+65552];
	fma.rn.f32 	%f329, %f373, %f305, %f325;
	st.shared.f32 	[%r304+65552], %f329;
	ld.shared.u16 	%rs119, [%r301+32778];
	// begin inline asm
	{  cvt.f32.f16 %f306, %rs119;}

	// end inline asm
	fma.rn.f32 	%f330, %f373, %f306, %f326;
	st.shared.f32 	[%r304+65556], %f330;
	ld.shared.u16 	%rs120, [%r301+32780];
	// begin inline asm
	{  cvt.f32.f16 %f307, %rs120;}

	// end inline asm
	fma.rn.f32 	%f331, %f373, %f307, %f327;
	st.shared.f32 	[%r304+65560], %f331;
	ld.shared.u16 	%rs121, [%r301+32782];
	// begin inline asm
	{  cvt.f32.f16 %f308, %rs121;}

	// end inline asm
	fma.rn.f32 	%f332, %f373, %f308, %f328;
	st.shared.f32 	[%r304+65564], %f332;
	ld.shared.u16 	%rs122, [%r301+32784];
	// begin inline asm
	{  cvt.f32.f16 %f309, %rs122;}

	// end inline asm
	ld.shared.v4.f32 	{%f333, %f334, %f335, %f336}, [%r304+65568];
	fma.rn.f32 	%f337, %f373, %f309, %f333;
	st.shared.f32 	[%r304+65568], %f337;
	ld.shared.u16 	%rs123, [%r301+32786];
	// begin inline asm
	{  cvt.f32.f16 %f310, %rs123;}

	// end inline asm
	fma.rn.f32 	%f338, %f373, %f310, %f334;
	st.shared.f32 	[%r304+65572], %f338;
	ld.shared.u16 	%rs124, [%r301+32788];
	// begin inline asm
	{  cvt.f32.f16 %f311, %rs124;}

	// end inline asm
	fma.rn.f32 	%f339, %f373, %f311, %f335;
	st.shared.f32 	[%r304+65576], %f339;
	ld.shared.u16 	%rs125, [%r301+32790];
	// begin inline asm
	{  cvt.f32.f16 %f312, %rs125;}

	// end inline asm
	fma.rn.f32 	%f340, %f373, %f312, %f336;
	st.shared.f32 	[%r304+65580], %f340;
	ld.shared.u16 	%rs126, [%r301+32792];
	// begin inline asm
	{  cvt.f32.f16 %f313, %rs126;}

	// end inline asm
	ld.shared.v4.f32 	{%f341, %f342, %f343, %f344}, [%r304+65584];
	fma.rn.f32 	%f345, %f373, %f313, %f341;
	st.shared.f32 	[%r304+65584], %f345;
	ld.shared.u16 	%rs127, [%r301+32794];
	// begin inline asm
	{  cvt.f32.f16 %f314, %rs127;}

	// end inline asm
	fma.rn.f32 	%f346, %f373, %f314, %f342;
	st.shared.f32 	[%r304+65588], %f346;
	ld.shared.u16 	%rs128, [%r301+32796];
	// begin inline asm
	{  cvt.f32.f16 %f315, %rs128;}

	// end inline asm
	fma.rn.f32 	%f347, %f373, %f315, %f343;
	st.shared.f32 	[%r304+65592], %f347;
	ld.shared.u16 	%rs129, [%r301+32798];
	// begin inline asm
	{  cvt.f32.f16 %f316, %rs129;}

	// end inline asm
	fma.rn.f32 	%f348, %f373, %f316, %f344;
	st.shared.f32 	[%r304+65596], %f348;
	add.s32 	%r382, %r382, 16;
	setp.ne.s32 	%p111, %r382, 128;
	@%p111 bra 	$L__BB0_112;
	add.s32 	%r381, %r381, 1;
	setp.ne.s32 	%p112, %r381, 64;
	@%p112 bra 	$L__BB0_109;
	st.shared.f32 	[%r100], %f5;
	st.shared.f32 	[%r100+256], %f372;
$L__BB0_115:
	bar.sync 	0;
	add.s32 	%r369, %r369, 1;
	setp.eq.s32 	%p113, %r369, %r36;
	@%p113 bra 	$L__BB0_33;
	bra.uni 	$L__BB0_30;

}
	// .globl	_Z17naive_attn_kernelPK6__halfS1_S1_PS_Pfif
.visible .entry _Z17naive_attn_kernelPK6__halfS1_S1_PS_Pfif(
	.param .u64 .ptr .align 1 _Z17naive_attn_kernelPK6__halfS1_S1_PS_Pfif_param_0,
	.param .u64 .ptr .align 1 _Z17naive_attn_kernelPK6__halfS1_S1_PS_Pfif_param_1,
	.param .u64 .ptr .align 1 _Z17naive_attn_kernelPK6__halfS1_S1_PS_Pfif_param_2,
	.param .u64 .ptr .align 1 _Z17naive_attn_kernelPK6__halfS1_S1_PS_Pfif_param_3,
	.param .u64 .ptr .align 1 _Z17naive_attn_kernelPK6__halfS1_S1_PS_Pfif_param_4,
	.param .u32 _Z17naive_attn_kernelPK6__halfS1_S1_PS_Pfif_param_5,
	.param .f32 _Z17naive_attn_kernelPK6__halfS1_S1_PS_Pfif_param_6
)
{
	.reg .pred 	%p<34>;
	.reg .b16 	%rs<51>;
	.reg .b32 	%r<152>;
	.reg .b32 	%f<412>;
	.reg .b64 	%rd<101>;

	ld.param.u64 	%rd21, [_Z17naive_attn_kernelPK6__halfS1_S1_PS_Pfif_param_0];
	ld.param.u64 	%rd22, [_Z17naive_attn_kernelPK6__halfS1_S1_PS_Pfif_param_1];
	ld.param.u64 	%rd25, [_Z17naive_attn_kernelPK6__halfS1_S1_PS_Pfif_param_4];
	ld.param.u32 	%r66, [_Z17naive_attn_kernelPK6__halfS1_S1_PS_Pfif_param_5];
	ld.param.f32 	%f30, [_Z17naive_attn_kernelPK6__halfS1_S1_PS_Pfif_param_6];
	mov.u32 	%r67, %ctaid.x;
	mov.u32 	%r68, %ntid.x;
	mov.u32 	%r69, %tid.x;
	mad.lo.s32 	%r1, %r67, %r68, %r69;
	setp.ge.s32 	%p1, %r1, %r66;
	@%p1 bra 	$L__BB1_47;
	cvta.to.global.u64 	%rd1, %rd25;
	mov.u32 	%r70, %ctaid.y;
	cvt.u64.u32 	%rd2, %r70;
	cvt.s64.s32 	%rd3, %r66;
	mul.lo.s64 	%rd26, %rd3, %rd2;
	shl.b64 	%rd4, %rd26, 8;
	mul.lo.s64 	%rd27, %rd26, %rd3;
	shl.b64 	%rd28, %rd27, 2;
	add.s64 	%rd5, %rd1, %rd28;
	setp.lt.s32 	%p2, %r66, 1;
	mov.f32 	%f393, 0fFF800000;
	@%p2 bra 	$L__BB1_6;
	mul.lo.s32 	%r2, %r66, %r1;
	add.s64 	%rd29, %rd4, 16;
	cvta.to.global.u64 	%rd30, %rd21;
	add.s64 	%rd6, %rd30, %rd29;
	cvta.to.global.u64 	%rd31, %rd22;
	add.s64 	%rd7, %rd31, %rd29;
	mov.f32 	%f393, 0fFF800000;
	mov.b32 	%r130, 0;
	shl.b32 	%r4, %r1, 7;
$L__BB1_3:
	mul.wide.u32 	%rd32, %r130, 256;
	add.s64 	%rd99, %rd7, %rd32;
	mov.f32 	%f395, 0f00000000;
	mov.b32 	%r132, 0;
	mov.u32 	%r131, %r4;
$L__BB1_4:
	mul.wide.s32 	%rd33, %r131, 2;
	add.s64 	%rd34, %rd6, %rd33;
	ld.global.nc.u16 	%rs2, [%rd34+-16];
	// begin inline asm
	{  cvt.f32.f16 %f34, %rs2;}

	// end inline asm
	ld.global.nc.u16 	%rs3, [%rd99+-16];
	// begin inline asm
	{  cvt.f32.f16 %f35, %rs3;}

	// end inline asm
	fma.rn.f32 	%f66, %f34, %f35, %f395;
	ld.global.nc.u16 	%rs4, [%rd34+-14];
	// begin inline asm
	{  cvt.f32.f16 %f36, %rs4;}

	// end inline asm
	ld.global.nc.u16 	%rs5, [%rd99+-14];
	// begin inline asm
	{  cvt.f32.f16 %f37, %rs5;}

	// end inline asm
	fma.rn.f32 	%f67, %f36, %f37, %f66;
	ld.global.nc.u16 	%rs6, [%rd34+-12];
	// begin inline asm
	{  cvt.f32.f16 %f38, %rs6;}

	// end inline asm
	ld.global.nc.u16 	%rs7, [%rd99+-12];
	// begin inline asm
	{  cvt.f32.f16 %f39, %rs7;}

	// end inline asm
	fma.rn.f32 	%f68, %f38, %f39, %f67;
	ld.global.nc.u16 	%rs8, [%rd34+-10];
	// begin inline asm
	{  cvt.f32.f16 %f40, %rs8;}

	// end inline asm
	ld.global.nc.u16 	%rs9, [%rd99+-10];
	// begin inline asm
	{  cvt.f32.f16 %f41, %rs9;}

	// end inline asm
	fma.rn.f32 	%f69, %f40, %f41, %f68;
	ld.global.nc.u16 	%rs10, [%rd34+-8];
	// begin inline asm
	{  cvt.f32.f16 %f42, %rs10;}

	// end inline asm
	ld.global.nc.u16 	%rs11, [%rd99+-8];
	// begin inline asm
	{  cvt.f32.f16 %f43, %rs11;}

	// end inline asm
	fma.rn.f32 	%f70, %f42, %f43, %f69;
	ld.global.nc.u16 	%rs12, [%rd34+-6];
	// begin inline asm
	{  cvt.f32.f16 %f44, %rs12;}

	// end inline asm
	ld.global.nc.u16 	%rs13, [%rd99+-6];
	// begin inline asm
	{  cvt.f32.f16 %f45, %rs13;}

	// end inline asm
	fma.rn.f32 	%f71, %f44, %f45, %f70;
	ld.global.nc.u16 	%rs14, [%rd34+-4];
	// begin inline asm
	{  cvt.f32.f16 %f46, %rs14;}

	// end inline asm
	ld.global.nc.u16 	%rs15, [%rd99+-4];
	// begin inline asm
	{  cvt.f32.f16 %f47, %rs15;}

	// end inline asm
	fma.rn.f32 	%f72, %f46, %f47, %f71;
	ld.global.nc.u16 	%rs16, [%rd34+-2];
	// begin inline asm
	{  cvt.f32.f16 %f48, %rs16;}

	// end inline asm
	ld.global.nc.u16 	%rs17, [%rd99+-2];
	// begin inline asm
	{  cvt.f32.f16 %f49, %rs17;}

	// end inline asm
	fma.rn.f32 	%f73, %f48, %f49, %f72;
	ld.global.nc.u16 	%rs18, [%rd34];
	// begin inline asm
	{  cvt.f32.f16 %f50, %rs18;}

	// end inline asm
	ld.global.nc.u16 	%rs19, [%rd99];
	// begin inline asm
	{  cvt.f32.f16 %f51, %rs19;}

	// end inline asm
	fma.rn.f32 	%f74, %f50, %f51, %f73;
	ld.global.nc.u16 	%rs20, [%rd34+2];
	// begin inline asm
	{  cvt.f32.f16 %f52, %rs20;}

	// end inline asm
	ld.global.nc.u16 	%rs21, [%rd99+2];
	// begin inline asm
	{  cvt.f32.f16 %f53, %rs21;}

	// end inline asm
	fma.rn.f32 	%f75, %f52, %f53, %f74;
	ld.global.nc.u16 	%rs22, [%rd34+4];
	// begin inline asm
	{  cvt.f32.f16 %f54, %rs22;}

	// end inline asm
	ld.global.nc.u16 	%rs23, [%rd99+4];
	// begin inline asm
	{  cvt.f32.f16 %f55, %rs23;}

	// end inline asm
	fma.rn.f32 	%f76, %f54, %f55, %f75;
	ld.global.nc.u16 	%rs24, [%rd34+6];
	// begin inline asm
	{  cvt.f32.f16 %f56, %rs24;}

	// end inline asm
	ld.global.nc.u16 	%rs25, [%rd99+6];
	// begin inline asm
	{  cvt.f32.f16 %f57, %rs25;}

	// end inline asm
	fma.rn.f32 	%f77, %f56, %f57, %f76;
	ld.global.nc.u16 	%rs26, [%rd34+8];
	// begin inline asm
	{  cvt.f32.f16 %f58, %rs26;}

	// end inline asm
	ld.global.nc.u16 	%rs27, [%rd99+8];
	// begin inline asm
	{  cvt.f32.f16 %f59, %rs27;}

	// end inline asm
	fma.rn.f32 	%f78, %f58, %f59, %f77;
	ld.global.nc.u16 	%rs28, [%rd34+10];
	// begin inline asm
	{  cvt.f32.f16 %f60, %rs28;}

	// end inline asm
	ld.global.nc.u16 	%rs29, [%rd99+10];
	// begin inline asm
	{  cvt.f32.f16 %f61, %rs29;}

	// end inline asm
	fma.rn.f32 	%f79, %f60, %f61, %f78;
	ld.global.nc.u16 	%rs30, [%rd34+12];
	// begin inline asm
	{  cvt.f32.f16 %f62, %rs30;}

	// end inline asm
	ld.global.nc.u16 	%rs31, [%rd99+12];
	// begin inline asm
	{  cvt.f32.f16 %f63, %rs31;}

	// end inline asm
	fma.rn.f32 	%f80, %f62, %f63, %f79;
	ld.global.nc.u16 	%rs32, [%rd34+14];
	// begin inline asm
	{  cvt.f32.f16 %f64, %rs32;}

	// end inline asm
	ld.global.nc.u16 	%rs33, [%rd99+14];
	// begin inline asm
	{  cvt.f32.f16 %f65, %rs33;}

	// end inline asm
	fma.rn.f32 	%f395, %f64, %f65, %f80;
	add.s32 	%r132, %r132, 16;
	add.s32 	%r131, %r131, 16;
	add.s64 	%rd99, %rd99, 32;
	setp.ne.s32 	%p3, %r132, 128;
	@%p3 bra 	$L__BB1_4;
	mul.f32 	%f81, %f30, %f395;
	add.s32 	%r73, %r130, %r2;
	mul.wide.s32 	%rd35, %r73, 4;
	add.s64 	%rd36, %rd5, %rd35;
	st.global.f32 	[%rd36], %f81;
	setp.gt.f32 	%p4, %f81, %f393;
	selp.f32 	%f393, %f81, %f393, %p4;
	add.s32 	%r130, %r130, 1;
	setp.eq.s32 	%p5, %r130, %r66;
	@%p5 bra 	$L__BB1_6;
	bra.uni 	$L__BB1_3;
$L__BB1_6:
	setp.lt.s32 	%p6, %r66, 1;
	mov.f32 	%f402, 0f00000000;
	@%p6 bra 	$L__BB1_18;
	mul.lo.s32 	%r5, %r66, %r1;
	and.b32  	%r6, %r66, 7;
	setp.lt.u32 	%p7, %r66, 8;
	mov.f32 	%f402, 0f00000000;
	mov.b32 	%r133, 0;
	@%p7 bra 	$L__BB1_10;
	and.b32  	%r133, %r66, 2147483640;
	neg.s32 	%r137, %r133;
	mul.lo.s64 	%rd37, %rd3, %rd3;
	mul.lo.s64 	%rd38, %rd37, %rd2;
	shl.b64 	%rd39, %rd38, 2;
	add.s64 	%rd40, %rd39, %rd1;
	add.s64 	%rd9, %rd40, 16;
	mov.f32 	%f402, 0f00000000;
	mov.u32 	%r136, %r5;
$L__BB1_9:
	.pragma "nounroll";
	mul.wide.s32 	%rd41, %r136, 4;
	add.s64 	%rd42, %rd9, %rd41;
	ld.global.f32 	%f86, [%rd42+-16];
	sub.f32 	%f87, %f86, %f393;
	fma.rn.f32 	%f88, %f87, 0f3BBB989D, 0f3F000000;
	cvt.sat.f32.f32 	%f89, %f88;
	mov.f32 	%f90, 0f4B400001;
	mov.f32 	%f91, 0f437C0000;
	fma.rm.f32 	%f92, %f89, %f91, %f90;
	add.f32 	%f93, %f92, 0fCB40007F;
	neg.f32 	%f94, %f93;
	fma.rn.f32 	%f95, %f87, 0f3FB8AA3B, %f94;
	fma.rn.f32 	%f96, %f87, 0f32A57060, %f95;
	mov.b32 	%r75, %f92;
	shl.b32 	%r76, %r75, 23;
	mov.b32 	%f97, %r76;
	ex2.approx.ftz.f32 	%f98, %f96;
	mul.f32 	%f99, %f98, %f97;
	st.global.f32 	[%rd42+-16], %f99;
	add.f32 	%f100, %f402, %f99;
	ld.global.f32 	%f101, [%rd42+-12];
	sub.f32 	%f102, %f101, %f393;
	fma.rn.f32 	%f103, %f102, 0f3BBB989D, 0f3F000000;
	cvt.sat.f32.f32 	%f104, %f103;
	fma.rm.f32 	%f105, %f104, %f91, %f90;
	add.f32 	%f106, %f105, 0fCB40007F;
	neg.f32 	%f107, %f106;
	fma.rn.f32 	%f108, %f102, 0f3FB8AA3B, %f107;
	fma.rn.f32 	%f109, %f102, 0f32A57060, %f108;
	mov.b32 	%r77, %f105;
	shl.b32 	%r78, %r77, 23;
	mov.b32 	%f110, %r78;
	ex2.approx.ftz.f32 	%f111, %f109;
	mul.f32 	%f112, %f111, %f110;
	st.global.f32 	[%rd42+-12], %f112;
	add.f32 	%f113, %f100, %f112;
	ld.global.f32 	%f114, [%rd42+-8];
	sub.f32 	%f115, %f114, %f393;
	fma.rn.f32 	%f116, %f115, 0f3BBB989D, 0f3F000000;
	cvt.sat.f32.f32 	%f117, %f116;
	fma.rm.f32 	%f118, %f117, %f91, %f90;
	add.f32 	%f119, %f118, 0fCB40007F;
	neg.f32 	%f120, %f119;
	fma.rn.f32 	%f121, %f115, 0f3FB8AA3B, %f120;
	fma.rn.f32 	%f122, %f115, 0f32A57060, %f121;
	mov.b32 	%r79, %f118;
	shl.b32 	%r80, %r79, 23;
	mov.b32 	%f123, %r80;
	ex2.approx.ftz.f32 	%f124, %f122;
	mul.f32 	%f125, %f124, %f123;
	st.global.f32 	[%rd42+-8], %f125;
	add.f32 	%f126, %f113, %f125;
	ld.global.f32 	%f127, [%rd42+-4];
	sub.f32 	%f128, %f127, %f393;
	fma.rn.f32 	%f129, %f128, 0f3BBB989D, 0f3F000000;
	cvt.sat.f32.f32 	%f130, %f129;
	fma.rm.f32 	%f131, %f130, %f91, %f90;
	add.f32 	%f132, %f131, 0fCB40007F;
	neg.f32 	%f133, %f132;
	fma.rn.f32 	%f134, %f128, 0f3FB8AA3B, %f133;
	fma.rn.f32 	%f135, %f128, 0f32A57060, %f134;
	mov.b32 	%r81, %f131;
	shl.b32 	%r82, %r81, 23;
	mov.b32 	%f136, %r82;
	ex2.approx.ftz.f32 	%f137, %f135;
	mul.f32 	%f138, %f137, %f136;
	st.global.f32 	[%rd42+-4], %f138;
	add.f32 	%f139, %f126, %f138;
	ld.global.f32 	%f140, [%rd42];
	sub.f32 	%f141, %f140, %f393;
	fma.rn.f32 	%f142, %f141, 0f3BBB989D, 0f3F000000;
	cvt.sat.f32.f32 	%f143, %f142;
	fma.rm.f32 	%f144, %f143, %f91, %f90;
	add.f32 	%f145, %f144, 0fCB40007F;
	neg.f32 	%f146, %f145;
	fma.rn.f32 	%f147, %f141, 0f3FB8AA3B, %f146;
	fma.rn.f32 	%f148, %f141, 0f32A57060, %f147;
	mov.b32 	%r83, %f144;
	shl.b32 	%r84, %r83, 23;
	mov.b32 	%f149, %r84;
	ex2.approx.ftz.f32 	%f150, %f148;
	mul.f32 	%f151, %f150, %f149;
	st.global.f32 	[%rd42], %f151;
	add.f32 	%f152, %f139, %f151;
	ld.global.f32 	%f153, [%rd42+4];
	sub.f32 	%f154, %f153, %f393;
	fma.rn.f32 	%f155, %f154, 0f3BBB989D, 0f3F000000;
	cvt.sat.f32.f32 	%f156, %f155;
	fma.rm.f32 	%f157, %f156, %f91, %f90;
	add.f32 	%f158, %f157, 0fCB40007F;
	neg.f32 	%f159, %f158;
	fma.rn.f32 	%f160, %f154, 0f3FB8AA3B, %f159;
	fma.rn.f32 	%f161, %f154, 0f32A57060, %f160;
	mov.b32 	%r85, %f157;
	shl.b32 	%r86, %r85, 23;
	mov.b32 	%f162, %r86;
	ex2.approx.ftz.f32 	%f163, %f161;
	mul.f32 	%f164, %f163, %f162;
	st.global.f32 	[%rd42+4], %f164;
	add.f32 	%f165, %f152, %f164;
	ld.global.f32 	%f166, [%rd42+8];
	sub.f32 	%f167, %f166, %f393;
	fma.rn.f32 	%f168, %f167, 0f3BBB989D, 0f3F000000;
	cvt.sat.f32.f32 	%f169, %f168;
	fma.rm.f32 	%f170, %f169, %f91, %f90;
	add.f32 	%f171, %f170, 0fCB40007F;
	neg.f32 	%f172, %f171;
	fma.rn.f32 	%f173, %f167, 0f3FB8AA3B, %f172;
	fma.rn.f32 	%f174, %f167, 0f32A57060, %f173;
	mov.b32 	%r87, %f170;
	shl.b32 	%r88, %r87, 23;
	mov.b32 	%f175, %r88;
	ex2.approx.ftz.f32 	%f176, %f174;
	mul.f32 	%f177, %f176, %f175;
	st.global.f32 	[%rd42+8], %f177;
	add.f32 	%f178, %f165, %f177;
	ld.global.f32 	%f179, [%rd42+12];
	sub.f32 	%f180, %f179, %f393;
	fma.rn.f32 	%f181, %f180, 0f3BBB989D, 0f3F000000;
	cvt.sat.f32.f32 	%f182, %f181;
	fma.rm.f32 	%f183, %f182, %f91, %f90;
	add.f32 	%f184, %f183, 0fCB40007F;
	neg.f32 	%f185, %f184;
	fma.rn.f32 	%f186, %f180, 0f3FB8AA3B, %f185;
	fma.rn.f32 	%f187, %f180, 0f32A57060, %f186;
	mov.b32 	%r89, %f183;
	shl.b32 	%r90, %r89, 23;
	mov.b32 	%f188, %r90;
	ex2.approx.ftz.f32 	%f189, %f187;
	mul.f32 	%f190, %f189, %f188;
	st.global.f32 	[%rd42+12], %f190;
	add.f32 	%f402, %f178, %f190;
	add.s32 	%r137, %r137, 8;
	add.s32 	%r136, %r136, 8;
	setp.eq.s32 	%p8, %r137, 0;
	@%p8 bra 	$L__BB1_10;
	bra.uni 	$L__BB1_9;
$L__BB1_10:
	setp.eq.s32 	%p9, %r6, 0;
	@%p9 bra 	$L__BB1_18;
	and.b32  	%r15, %r66, 3;
	setp.lt.u32 	%p10, %r6, 4;
	@%p10 bra 	$L__BB1_13;
	add.s32 	%r91, %r133, %r5;
	mul.wide.s32 	%rd43, %r91, 4;
	add.s64 	%rd44, %rd5, %rd43;
	ld.global.f32 	%f192, [%rd44];
	sub.f32 	%f193, %f192, %f393;
	fma.rn.f32 	%f194, %f193, 0f3BBB989D, 0f3F000000;
	cvt.sat.f32.f32 	%f195, %f194;
	mov.f32 	%f196, 0f4B400001;
	mov.f32 	%f197, 0f437C0000;
	fma.rm.f32 	%f198, %f195, %f197, %f196;
	add.f32 	%f199, %f198, 0fCB40007F;
	neg.f32 	%f200, %f199;
	fma.rn.f32 	%f201, %f193, 0f3FB8AA3B, %f200;
	fma.rn.f32 	%f202, %f193, 0f32A57060, %f201;
	mov.b32 	%r92, %f198;
	shl.b32 	%r93, %r92, 23;
	mov.b32 	%f203, %r93;
	ex2.approx.ftz.f32 	%f204, %f202;
	mul.f32 	%f205, %f204, %f203;
	st.global.f32 	[%rd44], %f205;
	add.f32 	%f206, %f402, %f205;
	ld.global.f32 	%f207, [%rd44+4];
	sub.f32 	%f208, %f207, %f393;
	fma.rn.f32 	%f209, %f208, 0f3BBB989D, 0f3F000000;
	cvt.sat.f32.f32 	%f210, %f209;
	fma.rm.f32 	%f211, %f210, %f197, %f196;
	add.f32 	%f212, %f211, 0fCB40007F;
	neg.f32 	%f213, %f212;
	fma.rn.f32 	%f214, %f208, 0f3FB8AA3B, %f213;
	fma.rn.f32 	%f215, %f208, 0f32A57060, %f214;
	mov.b32 	%r94, %f211;
	shl.b32 	%r95, %r94, 23;
	mov.b32 	%f216, %r95;
	ex2.approx.ftz.f32 	%f217, %f215;
	mul.f32 	%f218, %f217, %f216;
	st.global.f32 	[%rd44+4], %f218;
	add.f32 	%f219, %f206, %f218;
	ld.global.f32 	%f220, [%rd44+8];
	sub.f32 	%f221, %f220, %f393;
	fma.rn.f32 	%f222, %f221, 0f3BBB989D, 0f3F000000;
	cvt.sat.f32.f32 	%f223, %f222;
	fma.rm.f32 	%f224, %f223, %f197, %f196;
	add.f32 	%f225, %f224, 0fCB40007F;
	neg.f32 	%f226, %f225;
	fma.rn.f32 	%f227, %f221, 0f3FB8AA3B, %f226;
	fma.rn.f32 	%f228, %f221, 0f32A57060, %f227;
	mov.b32 	%r96, %f224;
	shl.b32 	%r97, %r96, 23;
	mov.b32 	%f229, %r97;
	ex2.approx.ftz.f32 	%f230, %f228;
	mul.f32 	%f231, %f230, %f229;
	st.global.f32 	[%rd44+8], %f231;
	add.f32 	%f232, %f219, %f231;
	ld.global.f32 	%f233, [%rd44+12];
	sub.f32 	%f234, %f233, %f393;
	fma.rn.f32 	%f235, %f234, 0f3BBB989D, 0f3F000000;
	cvt.sat.f32.f32 	%f236, %f235;
	fma.rm.f32 	%f237, %f236, %f197, %f196;
	add.f32 	%f238, %f237, 0fCB40007F;
	neg.f32 	%f239, %f238;
	fma.rn.f32 	%f240, %f234, 0f3FB8AA3B, %f239;
	fma.rn.f32 	%f241, %f234, 0f32A57060, %f240;
	mov.b32 	%r98, %f237;
	shl.b32 	%r99, %r98, 23;
	mov.b32 	%f242, %r99;
	ex2.approx.ftz.f32 	%f243, %f241;
	mul.f32 	%f244, %f243, %f242;
	st.global.f32 	[%rd44+12], %f244;
	add.f32 	%f402, %f232, %f244;
	add.s32 	%r133, %r133, 4;
$L__BB1_13:
	setp.eq.s32 	%p11, %r15, 0;
	@%p11 bra 	$L__BB1_18;
	setp.eq.s32 	%p12, %r15, 1;
	@%p12 bra 	$L__BB1_16;
	add.s32 	%r100, %r133, %r5;
	mul.wide.s32 	%rd45, %r100, 4;
	add.s64 	%rd46, %rd5, %rd45;
	ld.global.f32 	%f246, [%rd46];
	sub.f32 	%f247, %f246, %f393;
	fma.rn.f32 	%f248, %f247, 0f3BBB989D, 0f3F000000;
	cvt.sat.f32.f32 	%f249, %f248;
	mov.f32 	%f250, 0f4B400001;
	mov.f32 	%f251, 0f437C0000;
	fma.rm.f32 	%f252, %f249, %f251, %f250;
	add.f32 	%f253, %f252, 0fCB40007F;
	neg.f32 	%f254, %f253;
	fma.rn.f32 	%f255, %f247, 0f3FB8AA3B, %f254;
	fma.rn.f32 	%f256, %f247, 0f32A57060, %f255;
	mov.b32 	%r101, %f252;
	shl.b32 	%r102, %r101, 23;
	mov.b32 	%f257, %r102;
	ex2.approx.ftz.f32 	%f258, %f256;
	mul.f32 	%f259, %f258, %f257;
	st.global.f32 	[%rd46], %f259;
	add.f32 	%f260, %f402, %f259;
	ld.global.f32 	%f261, [%rd46+4];
	sub.f32 	%f262, %f261, %f393;
	fma.rn.f32 	%f263, %f262, 0f3BBB989D, 0f3F000000;
	cvt.sat.f32.f32 	%f264, %f263;
	fma.rm.f32 	%f265, %f264, %f251, %f250;
	add.f32 	%f266, %f265, 0fCB40007F;
	neg.f32 	%f267, %f266;
	fma.rn.f32 	%f268, %f262, 0f3FB8AA3B, %f267;
	fma.rn.f32 	%f269, %f262, 0f32A57060, %f268;
	mov.b32 	%r103, %f265;
	shl.b32 	%r104, %r103, 23;
	mov.b32 	%f270, %r104;
	ex2.approx.ftz.f32 	%f271, %f269;
	mul.f32 	%f272, %f271, %f270;
	st.global.f32 	[%rd46+4], %f272;
	add.f32 	%f402, %f260, %f272;
	add.s32 	%r133, %r133, 2;
$L__BB1_16:
	and.b32  	%r105, %r66, 1;
	setp.eq.b32 	%p13, %r105, 1;
	not.pred 	%p14, %p13;
	@%p14 bra 	$L__BB1_18;
	add.s32 	%r106, %r133, %r5;
	mul.wide.s32 	%rd47, %r106, 4;
	add.s64 	%rd48, %rd5, %rd47;
	ld.global.f32 	%f273, [%rd48];
	sub.f32 	%f274, %f273, %f393;
	fma.rn.f32 	%f275, %f274, 0f3BBB989D, 0f3F000000;
	cvt.sat.f32.f32 	%f276, %f275;
	mov.f32 	%f277, 0f4B400001;
	mov.f32 	%f278, 0f437C0000;
	fma.rm.f32 	%f279, %f276, %f278, %f277;
	add.f32 	%f280, %f279, 0fCB40007F;
	neg.f32 	%f281, %f280;
	fma.rn.f32 	%f282, %f274, 0f3FB8AA3B, %f281;
	fma.rn.f32 	%f283, %f274, 0f32A57060, %f282;
	mov.b32 	%r107, %f279;
	shl.b32 	%r108, %r107, 23;
	mov.b32 	%f284, %r108;
	ex2.approx.ftz.f32 	%f285, %f283;
	mul.f32 	%f286, %f285, %f284;
	st.global.f32 	[%rd48], %f286;
	add.f32 	%f402, %f402, %f286;
$L__BB1_18:
	setp.lt.s32 	%p15, %r66, 1;
	@%p15 bra 	$L__BB1_31;
	mul.lo.s32 	%r20, %r66, %r1;
	and.b32  	%r21, %r66, 15;
	setp.lt.u32 	%p16, %r66, 16;
	mov.b32 	%r138, 0;
	@%p16 bra 	$L__BB1_22;
	and.b32  	%r138, %r66, 2147483632;
	neg.s32 	%r150, %r138;
	mul.lo.s64 	%rd49, %rd3, %rd3;
	mul.lo.s64 	%rd50, %rd49, %rd2;
	shl.b64 	%rd51, %rd50, 2;
	add.s64 	%rd52, %rd51, %rd1;
	add.s64 	%rd12, %rd52, 32;
	mov.u32 	%r149, %r20;
$L__BB1_21:
	.pragma "nounroll";
	mul.wide.s32 	%rd53, %r149, 4;
	add.s64 	%rd54, %rd12, %rd53;
	ld.global.f32 	%f287, [%rd54+-32];
	div.rn.f32 	%f288, %f287, %f402;
	st.global.f32 	[%rd54+-32], %f288;
	ld.global.f32 	%f289, [%rd54+-28];
	div.rn.f32 	%f290, %f289, %f402;
	st.global.f32 	[%rd54+-28], %f290;
	ld.global.f32 	%f291, [%rd54+-24];
	div.rn.f32 	%f292, %f291, %f402;
	st.global.f32 	[%rd54+-24], %f292;
	ld.global.f32 	%f293, [%rd54+-20];
	div.rn.f32 	%f294, %f293, %f402;
	st.global.f32 	[%rd54+-20], %f294;
	ld.global.f32 	%f295, [%rd54+-16];
	div.rn.f32 	%f296, %f295, %f402;
	st.global.f32 	[%rd54+-16], %f296;
	ld.global.f32 	%f297, [%rd54+-12];
	div.rn.f32 	%f298, %f297, %f402;
	st.global.f32 	[%rd54+-12], %f298;
	ld.global.f32 	%f299, [%rd54+-8];
	div.rn.f32 	%f300, %f299, %f402;
	st.global.f32 	[%rd54+-8], %f300;
	ld.global.f32 	%f301, [%rd54+-4];
	div.rn.f32 	%f302, %f301, %f402;
	st.global.f32 	[%rd54+-4], %f302;
	ld.global.f32 	%f303, [%rd54];
	div.rn.f32 	%f304, %f303, %f402;
	st.global.f32 	[%rd54], %f304;
	ld.global.f32 	%f305, [%rd54+4];
	div.rn.f32 	%f306, %f305, %f402;
	st.global.f32 	[%rd54+4], %f306;
	ld.global.f32 	%f307, [%rd54+8];
	div.rn.f32 	%f308, %f307, %f402;
	st.global.f32 	[%rd54+8], %f308;
	ld.global.f32 	%f309, [%rd54+12];
	div.rn.f32 	%f310, %f309, %f402;
	st.global.f32 	[%rd54+12], %f310;
	ld.global.f32 	%f311, [%rd54+16];
	div.rn.f32 	%f312, %f311, %f402;
	st.global.f32 	[%rd54+16], %f312;
	ld.global.f32 	%f313, [%rd54+20];
	div.rn.f32 	%f314, %f313, %f402;
	st.global.f32 	[%rd54+20], %f314;
	ld.global.f32 	%f315, [%rd54+24];
	div.rn.f32 	%f316, %f315, %f402;
	st.global.f32 	[%rd54+24], %f316;
	ld.global.f32 	%f317, [%rd54+28];
	div.rn.f32 	%f318, %f317, %f402;
	st.global.f32 	[%rd54+28], %f318;
	add.s32 	%r150, %r150, 16;
	add.s32 	%r149, %r149, 16;
	setp.eq.s32 	%p17, %r150, 0;
	@%p17 bra 	$L__BB1_22;
	bra.uni 	$L__BB1_21;
$L__BB1_22:
	setp.eq.s32 	%p18, %r21, 0;
	@%p18 bra 	$L__BB1_31;
	and.b32  	%r29, %r66, 7;
	setp.lt.u32 	%p19, %r21, 8;
	@%p19 bra 	$L__BB1_25;
	add.s32 	%r110, %r138, %r20;
	mul.wide.s32 	%rd55, %r110, 4;
	add.s64 	%rd56, %rd5, %rd55;
	ld.global.f32 	%f319, [%rd56];
	div.rn.f32 	%f320, %f319, %f402;
	st.global.f32 	[%rd56], %f320;
	ld.global.f32 	%f321, [%rd56+4];
	div.rn.f32 	%f322, %f321, %f402;
	st.global.f32 	[%rd56+4], %f322;
	ld.global.f32 	%f323, [%rd56+8];
	div.rn.f32 	%f324, %f323, %f402;
	st.global.f32 	[%rd56+8], %f324;
	ld.global.f32 	%f325, [%rd56+12];
	div.rn.f32 	%f326, %f325, %f402;
	st.global.f32 	[%rd56+12], %f326;
	ld.global.f32 	%f327, [%rd56+16];
	div.rn.f32 	%f328, %f327, %f402;
	st.global.f32 	[%rd56+16], %f328;
	ld.global.f32 	%f329, [%rd56+20];
	div.rn.f32 	%f330, %f329, %f402;
	st.global.f32 	[%rd56+20], %f330;
	ld.global.f32 	%f331, [%rd56+24];
	div.rn.f32 	%f332, %f331, %f402;
	st.global.f32 	[%rd56+24], %f332;
	ld.global.f32 	%f333, [%rd56+28];
	div.rn.f32 	%f334, %f333, %f402;
	st.global.f32 	[%rd56+28], %f334;
	add.s32 	%r138, %r138, 8;
$L__BB1_25:
	setp.eq.s32 	%p20, %r29, 0;
	@%p20 bra 	$L__BB1_31;
	and.b32  	%r32, %r66, 3;
	setp.lt.u32 	%p21, %r29, 4;
	@%p21 bra 	$L__BB1_28;
	add.s32 	%r111, %r138, %r20;
	mul.wide.s32 	%rd57, %r111, 4;
	add.s64 	%rd58, %rd5, %rd57;
	ld.global.f32 	%f335, [%rd58];
	div.rn.f32 	%f336, %f335, %f402;
	st.global.f32 	[%rd58], %f336;
	ld.global.f32 	%f337, [%rd58+4];
	div.rn.f32 	%f338, %f337, %f402;
	st.global.f32 	[%rd58+4], %f338;
	ld.global.f32 	%f339, [%rd58+8];
	div.rn.f32 	%f340, %f339, %f402;
	st.global.f32 	[%rd58+8], %f340;
	ld.global.f32 	%f341, [%rd58+12];
	div.rn.f32 	%f342, %f341, %f402;
	st.global.f32 	[%rd58+12], %f342;
	add.s32 	%r138, %r138, 4;
$L__BB1_28:
	setp.eq.s32 	%p22, %r32, 0;
	@%p22 bra 	$L__BB1_31;
	mul.lo.s64 	%rd59, %rd3, %rd3;
	mul.lo.s64 	%rd60, %rd59, %rd2;
	shl.b64 	%rd61, %rd60, 2;
	add.s64 	%rd13, %rd1, %rd61;
	add.s32 	%r142, %r138, %r20;
	neg.s32 	%r141, %r32;
$L__BB1_30:
	.pragma "nounroll";
	mul.wide.s32 	%rd62, %r142, 4;
	add.s64 	%rd63, %rd13, %rd62;
	ld.global.f32 	%f343, [%rd63];
	div.rn.f32 	%f344, %f343, %f402;
	st.global.f32 	[%rd63], %f344;
	add.s32 	%r142, %r142, 1;
	add.s32 	%r141, %r141, 1;
	setp.ne.s32 	%p23, %r141, 0;
	@%p23 bra 	$L__BB1_30;
$L__BB1_31:
	ld.param.u64 	%rd98, [_Z17naive_attn_kernelPK6__halfS1_S1_PS_Pfif_param_3];
	cvta.to.global.u64 	%rd64, %rd98;
	add.s64 	%rd14, %rd64, %rd4;
	setp.gt.s32 	%p24, %r66, 0;
	mul.lo.s32 	%r41, %r66, %r1;
	shl.b32 	%r42, %r1, 7;
	@%p24 bra 	$L__BB1_34;
	mov.f32 	%f345, 0f00000000;
	// begin inline asm
	{  cvt.rn.f16.f32 %rs34, %f345;}

	// end inline asm
	mov.b32 	%r151, 0;
$L__BB1_33:
	add.s32 	%r113, %r42, %r151;
	mul.wide.s32 	%rd65, %r113, 2;
	add.s64 	%rd66, %rd14, %rd65;
	st.global.u16 	[%rd66], %rs34;
	st.global.u16 	[%rd66+2], %rs34;
	st.global.u16 	[%rd66+4], %rs34;
	st.global.u16 	[%rd66+6], %rs34;
	st.global.u16 	[%rd66+8], %rs34;
	st.global.u16 	[%rd66+10], %rs34;
	st.global.u16 	[%rd66+12], %rs34;
	st.global.u16 	[%rd66+14], %rs34;
	st.global.u16 	[%rd66+16], %rs34;
	st.global.u16 	[%rd66+18], %rs34;
	st.global.u16 	[%rd66+20], %rs34;
	st.global.u16 	[%rd66+22], %rs34;
	st.global.u16 	[%rd66+24], %rs34;
	st.global.u16 	[%rd66+26], %rs34;
	st.global.u16 	[%rd66+28], %rs34;
	st.global.u16 	[%rd66+30], %rs34;
	st.global.u16 	[%rd66+32], %rs34;
	st.global.u16 	[%rd66+34], %rs34;
	st.global.u16 	[%rd66+36], %rs34;
	st.global.u16 	[%rd66+38], %rs34;
	st.global.u16 	[%rd66+40], %rs34;
	st.global.u16 	[%rd66+42], %rs34;
	st.global.u16 	[%rd66+44], %rs34;
	st.global.u16 	[%rd66+46], %rs34;
	st.global.u16 	[%rd66+48], %rs34;
	st.global.u16 	[%rd66+50], %rs34;
	st.global.u16 	[%rd66+52], %rs34;
	st.global.u16 	[%rd66+54], %rs34;
	st.global.u16 	[%rd66+56], %rs34;
	st.global.u16 	[%rd66+58], %rs34;
	st.global.u16 	[%rd66+60], %rs34;
	st.global.u16 	[%rd66+62], %rs34;
	add.s32 	%r151, %r151, 32;
	setp.ne.s32 	%p25, %r151, 128;
	@%p25 bra 	$L__BB1_33;
	bra.uni 	$L__BB1_47;
$L__BB1_34:
	ld.param.u64 	%rd97, [_Z17naive_attn_kernelPK6__halfS1_S1_PS_Pfif_param_2];
	cvta.to.global.u64 	%rd67, %rd97;
	add.s64 	%rd15, %rd67, %rd4;
	and.b32  	%r43, %r66, 7;
	add.s32 	%r44, %r43, -1;
	and.b32  	%r45, %r66, 3;
	and.b32  	%r46, %r66, 2147483640;
	and.b32  	%r47, %r66, 1;
	neg.s32 	%r48, %r46;
	mul.lo.s64 	%rd68, %rd3, %rd3;
	mul.lo.s64 	%rd69, %rd68, %rd2;
	shl.b64 	%rd70, %rd69, 2;
	add.s64 	%rd71, %rd70, %rd1;
	add.s64 	%rd16, %rd71, 16;
	add.s64 	%rd17, %rd15, 1024;
	mov.b32 	%r143, 0;
$L__BB1_35:
	setp.lt.u32 	%p26, %r66, 8;
	mov.f32 	%f411, 0f00000000;
	mov.b32 	%r147, 0;
	@%p26 bra 	$L__BB1_38;
	mul.wide.u32 	%rd72, %r143, 2;
	add.s64 	%rd100, %rd17, %rd72;
	mov.f32 	%f411, 0f00000000;
	mov.u32 	%r144, %r41;
	mov.u32 	%r145, %r48;
$L__BB1_37:
	.pragma "nounroll";
	mul.wide.s32 	%rd73, %r144, 4;
	add.s64 	%rd74, %rd16, %rd73;
	ld.global.f32 	%f357, [%rd74+-16];
	ld.global.nc.u16 	%rs35, [%rd100+-1024];
	// begin inline asm
	{  cvt.f32.f16 %f349, %rs35;}

	// end inline asm
	fma.rn.f32 	%f358, %f357, %f349, %f411;
	ld.global.f32 	%f359, [%rd74+-12];
	ld.global.nc.u16 	%rs36, [%rd100+-768];
	// begin inline asm
	{  cvt.f32.f16 %f350, %rs36;}

	// end inline asm
	fma.rn.f32 	%f360, %f359, %f350, %f358;
	ld.global.f32 	%f361, [%rd74+-8];
	ld.global.nc.u16 	%rs37, [%rd100+-512];
	// begin inline asm
	{  cvt.f32.f16 %f351, %rs37;}

	// end inline asm
	fma.rn.f32 	%f362, %f361, %f351, %f360;
	ld.global.f32 	%f363, [%rd74+-4];
	ld.global.nc.u16 	%rs38, [%rd100+-256];
	// begin inline asm
	{  cvt.f32.f16 %f352, %rs38;}

	// end inline asm
	fma.rn.f32 	%f364, %f363, %f352, %f362;
	ld.global.f32 	%f365, [%rd74];
	ld.global.nc.u16 	%rs39, [%rd100];
	// begin inline asm
	{  cvt.f32.f16 %f353, %rs39;}

	// end inline asm
	fma.rn.f32 	%f366, %f365, %f353, %f364;
	ld.global.f32 	%f367, [%rd74+4];
	ld.global.nc.u16 	%rs40, [%rd100+256];
	// begin inline asm
	{  cvt.f32.f16 %f354, %rs40;}

	// end inline asm
	fma.rn.f32 	%f368, %f367, %f354, %f366;
	ld.global.f32 	%f369, [%rd74+8];
	ld.global.nc.u16 	%rs41, [%rd100+512];
	// begin inline asm
	{  cvt.f32.f16 %f355, %rs41;}

	// end inline asm
	fma.rn.f32 	%f370, %f369, %f355, %f368;
	ld.global.f32 	%f371, [%rd74+12];
	ld.global.nc.u16 	%rs42, [%rd100+768];
	// begin inline asm
	{  cvt.f32.f16 %f356, %rs42;}

	// end inline asm
	fma.rn.f32 	%f411, %f371, %f356, %f370;
	add.s32 	%r145, %r145, 8;
	add.s32 	%r144, %r144, 8;
	add.s64 	%rd100, %rd100, 2048;
	setp.ne.s32 	%p27, %r145, 0;
	mov.u32 	%r147, %r46;
	@%p27 bra 	$L__BB1_37;
$L__BB1_38:
	setp.eq.s32 	%p28, %r43, 0;
	@%p28 bra 	$L__BB1_46;
	setp.lt.u32 	%p29, %r44, 3;
	@%p29 bra 	$L__BB1_41;
	add.s32 	%r116, %r147, %r41;
	mul.wide.s32 	%rd75, %r116, 4;
	add.s64 	%rd76, %rd5, %rd75;
	ld.global.f32 	%f377, [%rd76];
	shl.b32 	%r117, %r147, 7;
	add.s32 	%r118, %r117, %r143;
	mul.wide.u32 	%rd77, %r118, 2;
	add.s64 	%rd78, %rd15, %rd77;
	ld.global.nc.u16 	%rs43, [%rd78];
	// begin inline asm
	{  cvt.f32.f16 %f373, %rs43;}

	// end inline asm
	fma.rn.f32 	%f378, %f377, %f373, %f411;
	ld.global.f32 	%f379, [%rd76+4];
	add.s32 	%r119, %r118, 128;
	mul.wide.u32 	%rd79, %r119, 2;
	add.s64 	%rd80, %rd15, %rd79;
	ld.global.nc.u16 	%rs44, [%rd80];
	// begin inline asm
	{  cvt.f32.f16 %f374, %rs44;}

	// end inline asm
	fma.rn.f32 	%f380, %f379, %f374, %f378;
	ld.global.f32 	%f381, [%rd76+8];
	add.s32 	%r120, %r118, 256;
	mul.wide.u32 	%rd81, %r120, 2;
	add.s64 	%rd82, %rd15, %rd81;
	ld.global.nc.u16 	%rs45, [%rd82];
	// begin inline asm
	{  cvt.f32.f16 %f375, %rs45;}

	// end inline asm
	fma.rn.f32 	%f382, %f381, %f375, %f380;
	ld.global.f32 	%f383, [%rd76+12];
	add.s32 	%r121, %r118, 384;
	mul.wide.u32 	%rd83, %r121, 2;
	add.s64 	%rd84, %rd15, %rd83;
	ld.global.nc.u16 	%rs46, [%rd84];
	// begin inline asm
	{  cvt.f32.f16 %f376, %rs46;}

	// end inline asm
	fma.rn.f32 	%f411, %f383, %f376, %f382;
	add.s32 	%r147, %r147, 4;
$L__BB1_41:
	setp.eq.s32 	%p30, %r45, 0;
	@%p30 bra 	$L__BB1_46;
	setp.eq.s32 	%p31, %r45, 1;
	@%p31 bra 	$L__BB1_44;
	add.s32 	%r122, %r147, %r41;
	mul.wide.s32 	%rd85, %r122, 4;
	add.s64 	%rd86, %rd5, %rd85;
	ld.global.f32 	%f387, [%rd86];
	shl.b32 	%r123, %r147, 7;
	add.s32 	%r124, %r123, %r143;
	mul.wide.u32 	%rd87, %r124, 2;
	add.s64 	%rd88, %rd15, %rd87;
	ld.global.nc.u16 	%rs47, [%rd88];
	// begin inline asm
	{  cvt.f32.f16 %f385, %rs47;}

	// end inline asm
	fma.rn.f32 	%f388, %f387, %f385, %f411;
	ld.global.f32 	%f389, [%rd86+4];
	add.s32 	%r125, %r124, 128;
	mul.wide.u32 	%rd89, %r125, 2;
	add.s64 	%rd90, %rd15, %rd89;
	ld.global.nc.u16 	%rs48, [%rd90];
	// begin inline asm
	{  cvt.f32.f16 %f386, %rs48;}

	// end inline asm
	fma.rn.f32 	%f411, %f389, %f386, %f388;
	add.s32 	%r147, %r147, 2;
$L__BB1_44:
	setp.eq.s32 	%p32, %r47, 0;
	@%p32 bra 	$L__BB1_46;
	add.s32 	%r126, %r147, %r41;
	mul.wide.s32 	%rd91, %r126, 4;
	add.s64 	%rd92, %rd5, %rd91;
	ld.global.f32 	%f391, [%rd92];
	shl.b32 	%r127, %r147, 7;
	add.s32 	%r128, %r127, %r143;
	mul.wide.u32 	%rd93, %r128, 2;
	add.s64 	%rd94, %rd15, %rd93;
	ld.global.nc.u16 	%rs49, [%rd94];
	// begin inline asm
	{  cvt.f32.f16 %f390, %rs49;}

	// end inline asm
	fma.rn.f32 	%f411, %f391, %f390, %f411;
$L__BB1_46:
	// begin inline asm
	{  cvt.rn.f16.f32 %rs50, %f411;}

	// end inline asm
	add.s32 	%r129, %r42, %r143;
	mul.wide.s32 	%rd95, %r129, 2;
	add.s64 	%rd96, %rd14, %rd95;
	st.global.u16 	[%rd96], %rs50;
	add.s32 	%r143, %r143, 1;
	setp.eq.s32 	%p33, %r143, 128;
	@%p33 bra 	$L__BB1_47;
	bra.uni 	$L__BB1_35;
$L__BB1_47:
	ret;

}


// ===== COMPILED SASS (sm_100) =====

	.target	sm_100

	.elftype	@"ET_EXEC"


//--------------------- .note.nv.tkinfo           --------------------------
	.section	.note.nv.tkinfo,"",@"SHT_NOTE"
	.sectionflags	@"SHF_NOTE_NV_TKINFO"
	.tkinfo
        /*0018*/ 	.word	0x00000002
        /*0030*/ 	.string	""
        /*0030*/ 	.string	"ptxas"
        /*0030*/ 	.string	"Cuda compilation tools, release 13.0, V13.0.88"
        /*0030*/ 	.string	"Build cuda_13.0.r13.0/compiler.36424714_0"
        /*0030*/ 	.string	"-arch sm_100 -m 64 "



//--------------------- .note.nv.cuinfo           --------------------------
	.section	.note.nv.cuinfo,"",@"SHT_NOTE"
	.sectionflags	@"SHF_NOTE_NV_CUINFO"
        /*0018*/ 	.short	0x0002
        /*001a*/ 	.short	0x0064
        /*001c*/ 	.short	0x0082
	.zero		2


//--------------------- .nv.info                  --------------------------
	.section	.nv.info,"",@"SHT_CUDA_INFO"
	.align	4


	//----- nvinfo : EIATTR_REGCOUNT
	.align		4
        /*0000*/ 	.byte	0x04, 0x2f
        /*0002*/ 	.short	(.L_1 - .L_0)
	.align		4
.L_0:
        /*0004*/ 	.word	index@(_Z21flash_attn_fwd_kernelPK6__halfS1_S1_PS_if)
        /*0008*/ 	.word	0x00000021


	//----- nvinfo : EIATTR_FRAME_SIZE
	.align		4
.L_1:
        /*000c*/ 	.byte	0x04, 0x11
        /*000e*/ 	.short	(.L_3 - .L_2)
	.align		4
.L_2:
        /*0010*/ 	.word	index@($__internal_2_$__cuda_sm3x_div_rn_noftz_f32_slowpath)
        /*0014*/ 	.word	0x00000000


	//----- nvinfo : EIATTR_FRAME_SIZE
	.align		4
.L_3:
        /*0018*/ 	.byte	0x04, 0x11
        /*001a*/ 	.short	(.L_5 - .L_4)
	.align		4
.L_4:
        /*001c*/ 	.word	index@($__internal_1_$__cuda_sm20_div_u16)
        /*0020*/ 	.word	0x00000000


	//----- nvinfo : EIATTR_FRAME_SIZE
	.align		4
.L_5:
        /*0024*/ 	.byte	0x04, 0x11
        /*0026*/ 	.short	(.L_7 - .L_6)
	.align		4
.L_6:
        /*0028*/ 	.word	index@(_Z21flash_attn_fwd_kernelPK6__halfS1_S1_PS_if)
        /*002c*/ 	.word	0x00000000


	//----- nvinfo : EIATTR_REGCOUNT
	.align		4
.L_7:
        /*0030*/ 	.byte	0x04, 0x2f
        /*0032*/ 	.short	(.L_9 - .L_8)
	.align		4
.L_8:
        /*0034*/ 	.word	index@(_Z17naive_attn_kernelPK6__halfS1_S1_PS_Pfif)
        /*0038*/ 	.word	0x00000020


	//----- nvinfo : EIATTR_FRAME_SIZE
	.align		4
.L_9:
        /*003c*/ 	.byte	0x04, 0x11
        /*003e*/ 	.short	(.L_11 - .L_10)
	.align		4
.L_10:
        /*0040*/ 	.word	index@($__internal_0_$__cuda_sm3x_div_rn_noftz_f32_slowpath)
        /*0044*/ 	.word	0x00000000


	//----- nvinfo : EIATTR_FRAME_SIZE
	.align		4
.L_11:
        /*0048*/ 	.byte	0x04, 0x11
        /*004a*/ 	.short	(.L_13 - .L_12)
	.align		4
.L_12:
        /*004c*/ 	.word	index@(_Z17naive_attn_kernelPK6__halfS1_S1_PS_Pfif)
        /*0050*/ 	.word	0x00000000


	//----- nvinfo : EIATTR_MIN_STACK_SIZE
	.align		4
.L_13:
        /*0054*/ 	.byte	0x04, 0x12
        /*0056*/ 	.short	(.L_15 - .L_14)
	.align		4
.L_14:
        /*0058*/ 	.word	index@(_Z17naive_attn_kernelPK6__halfS1_S1_PS_Pfif)
        /*005c*/ 	.word	0x00000000


	//----- nvinfo : EIATTR_MIN_STACK_SIZE
	.align		4
.L_15:
        /*0060*/ 	.byte	0x04, 0x12
        /*0062*/ 	.short	(.L_17 - .L_16)
	.align		4
.L_16:
        /*0064*/ 	.word	index@(_Z21flash_attn_fwd_kernelPK6__halfS1_S1_PS_if)
        /*0068*/ 	.word	0x00000000
.L_17:


//--------------------- .nv.compat                --------------------------
	.section	.nv.compat,"",@"SHT_CUDA_COMPAT_INFO"
	.align	4
        /*0000*/ 	.byte	0x02, 0x09, 0x00, 0x00, 0x02, 0x02, 0x01, 0x00, 0x02, 0x05, 0x05, 0x00, 0x03, 0x07, 0x01, 0x01
        /*0010*/ 	.byte	0x02, 0x03, 0x00, 0x00, 0x02, 0x06, 0x01, 0x00, 0x04, 0x0b, 0x08, 0x00, 0x01, 0x00, 0x00, 0x00
        /*0020*/ 	.byte	0x00, 0x00, 0x00, 0x00


//--------------------- .nv.info._Z17naive_attn_kernelPK6__halfS1_S1_PS_Pfif --------------------------
	.section	.nv.info._Z17naive_attn_kernelPK6__halfS1_S1_PS_Pfif,"",@"SHT_CUDA_INFO"
	.sectionflags	@""
	.align	4


	//----- nvinfo : EIATTR_CUDA_API_VERSION
	.align		4
        /*0000*/ 	.byte	0x04, 0x37
        /*0002*/ 	.short	(.L_19 - .L_18)
.L_18:
        /*0004*/ 	.word	0x00000082


	//----- nvinfo : EIATTR_KPARAM_INFO
	.align		4
.L_19:
        /*0008*/ 	.byte	0x04, 0x17
        /*000a*/ 	.short	(.L_21 - .L_20)
.L_20:
        /*000c*/ 	.word	0x00000000
        /*0010*/ 	.short	0x0006
        /*0012*/ 	.short	0x002c
        /*0014*/ 	.byte	0x00, 0xf0, 0x11, 0x00


	//----- nvinfo : EIATTR_KPARAM_INFO
	.align		4
.L_21:
        /*0018*/ 	.byte	0x04, 0x17
        /*001a*/ 	.short	(.L_23 - .L_22)
.L_22:
        /*001c*/ 	.word	0x00000000
        /*0020*/ 	.short	0x0005
        /*0022*/ 	.short	0x0028
        /*0024*/ 	.byte	0x00, 0xf0, 0x11, 0x00


	//----- nvinfo : EIATTR_KPARAM_INFO
	.align		4
.L_23:
        /*0028*/ 	.byte	0x04, 0x17
        /*002a*/ 	.short	(.L_25 - .L_24)
.L_24:
        /*002c*/ 	.word	0x00000000
        /*0030*/ 	.short	0x0004
        /*0032*/ 	.short	0x0020
        /*0034*/ 	.byte	0x00, 0xf5, 0x21, 0x00


	//----- nvinfo : EIATTR_KPARAM_INFO
	.align		4
.L_25:
        /*0038*/ 	.byte	0x04, 0x17
        /*003a*/ 	.short	(.L_27 - .L_26)
.L_26:
        /*003c*/ 	.word	0x00000000
        /*0040*/ 	.short	0x0003
        /*0042*/ 	.short	0x0018
        /*0044*/ 	.byte	0x00, 0xf5, 0x21, 0x00


	//----- nvinfo : EIATTR_KPARAM_INFO
	.align		4
.L_27:
        /*0048*/ 	.byte	0x04, 0x17
        /*004a*/ 	.short	(.L_29 - .L_28)
.L_28:
        /*004c*/ 	.word	0x00000000
        /*0050*/ 	.short	0x0002
        /*0052*/ 	.short	0x0010
        /*0054*/ 	.byte	0x00, 0xf5, 0x21, 0x00


	//----- nvinfo : EIATTR_KPARAM_INFO
	.align		4
.L_29:
        /*0058*/ 	.byte	0x04, 0x17
        /*005a*/ 	.short	(.L_31 - .L_30)
.L_30:
        /*005c*/ 	.word	0x00000000
        /*0060*/ 	.short	0x0001
        /*0062*/ 	.short	0x0008
        /*0064*/ 	.byte	0x00, 0xf5, 0x21, 0x00


	//----- nvinfo : EIATTR_KPARAM_INFO
	.align		4
.L_31:
        /*0068*/ 	.byte	0x04, 0x17
        /*006a*/ 	.short	(.L_33 - .L_32)
.L_32:
        /*006c*/ 	.word	0x00000000
        /*0070*/ 	.short	0x0000
        /*0072*/ 	.short	0x0000
        /*0074*/ 	.byte	0x00, 0xf5, 0x21, 0x00


	//----- nvinfo : EIATTR_SPARSE_MMA_MASK
	.align		4
.L_33:
        /*0078*/ 	.byte	0x03, 0x50
        /*007a*/ 	.short	0x0000


	//----- nvinfo : EIATTR_MAXREG_COUNT
	.align		4
        /*007c*/ 	.byte	0x03, 0x1b
        /*007e*/ 	.short	0x00ff


	//----- nvinfo : EIATTR_MERCURY_ISA_VERSION
	.align		4
        /*0080*/ 	.byte	0x03, 0x5f
        /*0082*/ 	.short	0x0101


	//----- nvinfo : EIATTR_VRC_CTA_INIT_COUNT
	.align		4
        /*0084*/ 	.byte	0x02, 0x4a
	.zero		1
	.zero		1


	//----- nvinfo : EIATTR_EXIT_INSTR_OFFSETS
	.align		4
        /*0088*/ 	.byte	0x04, 0x1c
        /*008a*/ 	.short	(.L_35 - .L_34)


	//   ....[0]....
.L_34:
        /*008c*/ 	.word	0x00000070


	//   ....[1]....
        /*0090*/ 	.word	0x000041a0


	//   ....[2]....
        /*0094*/ 	.word	0x00004a30


	//----- nvinfo : EIATTR_CRS_STACK_SIZE
	.align		4
.L_35:
        /*0098*/ 	.byte	0x04, 0x1e
        /*009a*/ 	.short	(.L_37 - .L_36)
.L_36:
        /*009c*/ 	.word	0x00000000


	//----- nvinfo : EIATTR_CBANK_PARAM_SIZE
	.align		4
.L_37:
        /*00a0*/ 	.byte	0x03, 0x19
        /*00a2*/ 	.short	0x0030


	//----- nvinfo : EIATTR_PARAM_CBANK
	.align		4
        /*00a4*/ 	.byte	0x04, 0x0a
        /*00a6*/ 	.short	(.L_39 - .L_38)
	.align		4
.L_38:
        /*00a8*/ 	.word	index@(.nv.constant0._Z17naive_attn_kernelPK6__halfS1_S1_PS_Pfif)
        /*00ac*/ 	.short	0x0380
        /*00ae*/ 	.short	0x0030


	//----- nvinfo : EIATTR_SW_WAR
	.align		4
.L_39:
        /*00b0*/ 	.byte	0x04, 0x36
        /*00b2*/ 	.short	(.L_41 - .L_40)
.L_40:
        /*00b4*/ 	.word	0x00000008
.L_41:


//--------------------- .nv.info._Z21flash_attn_fwd_kernelPK6__halfS1_S1_PS_if --------------------------
	.section	.nv.info._Z21flash_attn_fwd_kernelPK6__halfS1_S1_PS_if,"",@"SHT_CUDA_INFO"
	.sectionflags	@""
	.align	4


	//----- nvinfo : EIATTR_CUDA_API_VERSION
	.align		4
        /*0000*/ 	.byte	0x04, 0x37
        /*0002*/ 	.short	(.L_43 - .L_42)
.L_42:
        /*0004*/ 	.word	0x00000082


	//----- nvinfo : EIATTR_KPARAM_INFO
	.align		4
.L_43:
        /*0008*/ 	.byte	0x04, 0x17
        /*000a*/ 	.short	(.L_45 - .L_44)
.L_44:
        /*000c*/ 	.word	0x00000000
        /*0010*/ 	.short	0x0005
        /*0012*/ 	.short	0x0024
        /*0014*/ 	.byte	0x00, 0xf0, 0x11, 0x00


	//----- nvinfo : EIATTR_KPARAM_INFO
	.align		4
.L_45:
        /*0018*/ 	.byte	0x04, 0x17
        /*001a*/ 	.short	(.L_47 - .L_46)
.L_46:
        /*001c*/ 	.word	0x00000000
        /*0020*/ 	.short	0x0004
        /*0022*/ 	.short	0x0020
        /*0024*/ 	.byte	0x00, 0xf0, 0x11, 0x00


	//----- nvinfo : EIATTR_KPARAM_INFO
	.align		4
.L_47:
        /*0028*/ 	.byte	0x04, 0x17
        /*002a*/ 	.short	(.L_49 - .L_48)
.L_48:
        /*002c*/ 	.word	0x00000000
        /*0030*/ 	.short	0x0003
        /*0032*/ 	.short	0x0018
        /*0034*/ 	.byte	0x00, 0xf5, 0x21, 0x00


	//----- nvinfo : EIATTR_KPARAM_INFO
	.align		4
.L_49:
        /*0038*/ 	.byte	0x04, 0x17
        /*003a*/ 	.short	(.L_51 - .L_50)
.L_50:
        /*003c*/ 	.word	0x00000000
        /*0040*/ 	.short	0x0002
        /*0042*/ 	.short	0x0010
        /*0044*/ 	.byte	0x00, 0xf5, 0x21, 0x00


	//----- nvinfo : EIATTR_KPARAM_INFO
	.align		4
.L_51:
        /*0048*/ 	.byte	0x04, 0x17
        /*004a*/ 	.short	(.L_53 - .L_52)
.L_52:
        /*004c*/ 	.word	0x00000000
        /*0050*/ 	.short	0x0001
        /*0052*/ 	.short	0x0008
        /*0054*/ 	.byte	0x00, 0xf5, 0x21, 0x00


	//----- nvinfo : EIATTR_KPARAM_INFO
	.align		4
.L_53:
        /*0058*/ 	.byte	0x04, 0x17
        /*005a*/ 	.short	(.L_55 - .L_54)
.L_54:
        /*005c*/ 	.word	0x00000000
        /*0060*/ 	.short	0x0000
        /*0062*/ 	.short	0x0000
        /*0064*/ 	.byte	0x00, 0xf5, 0x21, 0x00


	//----- nvinfo : EIATTR_SPARSE_MMA_MASK
	.align		4
.L_55:
        /*0068*/ 	.byte	0x03, 0x50
        /*006a*/ 	.short	0x0000


	//----- nvinfo : EIATTR_MAXREG_COUNT
	.align		4
        /*006c*/ 	.byte	0x03, 0x1b
        /*006e*/ 	.short	0x00ff


	//----- nvinfo : EIATTR_NUM_BARRIERS
	.align		4
        /*0070*/ 	.byte	0x02, 0x4c
        /*0072*/ 	.byte	0x01
	.zero		1


	//----- nvinfo : EIATTR_MERCURY_ISA_VERSION
	.align		4
        /*0074*/ 	.byte	0x03, 0x5f
        /*0076*/ 	.short	0x0101


	//----- nvinfo : EIATTR_VRC_CTA_INIT_COUNT
	.align		4
        /*0078*/ 	.byte	0x02, 0x4a
	.zero		1
	.zero		1


	//----- nvinfo : EIATTR_EXIT_INSTR_OFFSETS
	.align		4
        /*007c*/ 	.byte	0x04, 0x1c
        /*007e*/ 	.short	(.L_57 - .L_56)


	//   ....[0]....
.L_56:
        /*0080*/ 	.word	0x00000050


	//   ....[1]....
        /*0084*/ 	.word	0x00005ce0


	//----- nvinfo : EIATTR_CRS_STACK_SIZE
	.align		4
.L_57:
        /*0088*/ 	.byte	0x04, 0x1e
        /*008a*/ 	.short	(.L_59 - .L_58)
.L_58:
        /*008c*/ 	.word	0x00000000


	//----- nvinfo : EIATTR_CBANK_PARAM_SIZE
	.align		4
.L_59:
        /*0090*/ 	.byte	0x03, 0x19
        /*0092*/ 	.short	0x0028


	//----- nvinfo : EIATTR_PARAM_CBANK
	.align		4
        /*0094*/ 	.byte	0x04, 0x0a
        /*0096*/ 	.short	(.L_61 - .L_60)
	.align		4
.L_60:
        /*0098*/ 	.word	index@(.nv.constant0._Z21flash_attn_fwd_kernelPK6__halfS1_S1_PS_if)
        /*009c*/ 	.short	0x0380
        /*009e*/ 	.short	0x0028


	//----- nvinfo : EIATTR_SW_WAR
	.align		4
.L_61:
        /*00a0*/ 	.byte	0x04, 0x36
        /*00a2*/ 	.short	(.L_63 - .L_62)
.L_62:
        /*00a4*/ 	.word	0x00000008
.L_63:


//--------------------- .nv.callgraph             --------------------------
	.section	.nv.callgraph,"",@"SHT_CUDA_CALLGRAPH"
	.align	4
	.sectionentsize	8
	.align		4
        /*0000*/ 	.word	0x00000000
	.align		4
        /*0004*/ 	.word	0xffffffff
	.align		4
        /*0008*/ 	.word	0x00000000
	.align		4
        /*000c*/ 	.word	0xfffffffe
	.align		4
        /*0010*/ 	.word	0x00000000
	.align		4
        /*0014*/ 	.word	0xfffffffd
	.align		4
        /*0018*/ 	.word	0x00000000
	.align		4
        /*001c*/ 	.word	0xfffffffc


//--------------------- .text._Z17naive_attn_kernelPK6__halfS1_S1_PS_Pfif --------------------------
	.section	.text._Z17naive_attn_kernelPK6__halfS1_S1_PS_Pfif,"ax",@progbits
	.align	128
        .global         _Z17naive_attn_kernelPK6__halfS1_S1_PS_Pfif
        .type           _Z17naive_attn_kernelPK6__halfS1_S1_PS_Pfif,@function
        .size           _Z17naive_attn_kernelPK6__halfS1_S1_PS_Pfif,(.L_x_168 - _Z17naive_attn_kernelPK6__halfS1_S1_PS_Pfif)
        .other          _Z17naive_attn_kernelPK6__halfS1_S1_PS_Pfif,@"STO_CUDA_ENTRY STV_DEFAULT"
_Z17naive_attn_kernelPK6__halfS1_S1_PS_Pfif:
.text._Z17naive_attn_kernelPK6__halfS1_S1_PS_Pfif:
[----:B------:R-:W-:Y:S01]  /*0000*/  LDC R1, c[0x0][0x37c] ;  /* 0x0000df00ff017b82 */ /* 0x000fe20000000800 */
[----:B------:R-:W0:Y:S07]  /*0010*/  S2R R3, SR_TID.X ;  /* 0x0000000000037919 */ /* 0x000e2e0000002100 */
[----:B------:R-:W0:Y:S01]  /*0020*/  S2UR UR4, SR_CTAID.X ;  /* 0x00000000000479c3 */ /* 0x000e220000002500 */
[----:B------:R-:W1:Y:S07]  /*0030*/  LDCU UR6, c[0x0][0x3a8] ;  /* 0x00007500ff0677ac */ /* 0x000e6e0008000800 */
[----:B------:R-:W0:Y:S02]  /*0040*/  LDC R6, c[0x0][0x360] ;  /* 0x0000d800ff067b82 */ /* 0x000e240000000800 */
[----:B0-----:R-:W-:-:S05]  /*0050*/  IMAD R6, R6, UR4, R3 ;  /* 0x0000000406067c24 */ /* 0x001fca000f8e0203 */
[----:B-1----:R-:W-:-:S13]  /*0060*/  ISETP.GE.AND P0, PT, R6, UR6, PT ;  /* 0x0000000606007c0c */ /* 0x002fda000bf06270 */
[----:B------:R-:W-:Y:S05]  /*0070*/  @P0 EXIT ;  /* 0x000000000000094d */ /* 0x000fea0003800000 */
[----:B------:R-:W0:Y:S01]  /*0080*/  S2UR UR14, SR_CTAID.Y ;  /* 0x00000000000e79c3 */ /* 0x000e220000002600 */
[----:B------:R-:W-:Y:S01]  /*0090*/  USHF.R.S32.HI UR15, URZ, 0x1f, UR6 ;  /* 0x0000001fff0f7899 */ /* 0x000fe20008011406 */
[----:B------:R-:W-:Y:S01]  /*00a0*/  MOV R0, 0xff800000 ;  /* 0xff80000000007802 */ /* 0x000fe20000000f00 */
[----:B------:R-:W1:Y:S01]  /*00b0*/  LDCU.64 UR10, c[0x0][0x3a0] ;  /* 0x00007400ff0a77ac */ /* 0x000e620008000a00 */
[----:B------:R-:W2:Y:S01]  /*00c0*/  LDCU.64 UR12, c[0x0][0x358] ;  /* 0x00006b00ff0c77ac */ /* 0x000ea20008000a00 */
[----:B0-----:R-:W-:Y:S02]  /*00d0*/  UIMAD.WIDE.U32 UR4, UR14, UR6, URZ ;  /* 0x000000060e0472a5 */ /* 0x001fe4000f8e00ff */
[----:B------:R-:W-:Y:S02]  /*00e0*/  UIMAD UR7, UR15, UR14, URZ ;  /* 0x0000000e0f0772a4 */ /* 0x000fe4000f8e02ff */
[----:B------:R-:W-:Y:S02]  /*00f0*/  UIMAD.WIDE.U32 UR8, UR4, UR6, URZ ;  /* 0x00000006040872a5 */ /* 0x000fe4000f8e00ff */
[----:B------:R-:W-:-:S02]  /*0100*/  UIADD3 UR7, UPT, UPT, UR5, UR7, URZ ;  /* 0x0000000705077290 */ /* 0x000fc4000fffe0ff */
[----:B-1----:R-:W-:Y:S02]  /*0110*/  ULEA UR10, UP0, UR8, UR10, 0x2 ;  /* 0x0000000a080a7291 */ /* 0x002fe4000f8010ff */
[----:B------:R-:W-:Y:S02]  /*0120*/  UIMAD UR5, UR7, UR6, URZ ;  /* 0x00000006070572a4 */ /* 0x000fe4000f8e02ff */
[----:B------:R-:W-:Y:S02]  /*0130*/  USHF.L.U32 UR20, UR4, 0x8, URZ ;  /* 0x0000000804147899 */ /* 0x000fe400080006ff */
[----:B------:R-:W-:Y:S01]  /*0140*/  UIMAD UR5, UR15, UR4, UR5 ;  /* 0x000000040f0572a4 */ /* 0x000fe2000f8e0205 */
[----:B------:R-:W-:-:S03]  /*0150*/  MOV R8, UR10 ;  /* 0x0000000a00087c02 */ /* 0x000fc60008000f00 */
[----:B------:R-:W-:-:S04]  /*0160*/  UIADD3 UR5, UPT, UPT, UR9, UR5, URZ ;  /* 0x0000000509057290 */ /* 0x000fc8000fffe0ff */
[----:B------:R-:W-:Y:S02]  /*0170*/  ULEA.HI.X UR8, UR8, UR11, UR5, 0x2, UP0 ;  /* 0x0000000b08087291 */ /* 0x000fe400080f1405 */
[----:B------:R-:W-:Y:S02]  /*0180*/  UISETP.GE.AND UP0, UPT, UR6, 0x1, UPT ;  /* 0x000000010600788c */ /* 0x000fe4000bf06270 */
[----:B------:R-:W-:Y:S02]  /*0190*/  USHF.L.U64.HI UR5, UR4, 0x8, UR7 ;  /* 0x0000000804057899 */ /* 0x000fe40008010207 */
[----:B------:R-:W-:-:S05]  /*01a0*/  MOV R9, UR8 ;  /* 0x0000000800097c02 */ /* 0x000fca0008000f00 */
[----:B--2---:R-:W-:Y:S05]  /*01b0*/  BRA.U !UP0, `(.L_x_0) ;  /* 0x0000000508cc7547 */ /* 0x004fea000b800000 */
[----:B------:R-:W0:Y:S01]  /*01c0*/  LDCU.128 UR16, c[0x0][0x380] ;  /* 0x00007000ff1077ac */ /* 0x000e220008000c00 */
[----:B------:R-:W-:Y:S01]  /*01d0*/  HFMA2 R11, -RZ, RZ, 0, 0 ;  /* 0x00000000ff0b7431 */ /* 0x000fe200000001ff */
[----:B------:R-:W-:Y:S01]  /*01e0*/  SHF.L.U32 R7, R6, 0x7, RZ ;  /* 0x0000000706077819 */ /* 0x000fe200000006ff */
[----:B------:R-:W-:Y:S01]  /*01f0*/  UIADD3 UR8, UP0, UPT, UR20, 0x10, URZ ;  /* 0x0000001014087890 */ /* 0x000fe2000ff1e0ff */
[----:B------:R-:W-:-:S03]  /*0200*/  MOV R0, 0xff800000 ;  /* 0xff80000000007802 */ /* 0x000fc60000000f00 */
[----:B------:R-:W-:Y:S02]  /*0210*/  UIADD3.X UR9, UPT, UPT, URZ, UR5, URZ, UP0, !UPT ;  /* 0x00000005ff097290 */ /* 0x000fe400087fe4ff */
[----:B0-----:R-:W-:Y:S02]  /*0220*/  UIADD3 UR10, UP1, UPT, UR8, UR16, URZ ;  /* 0x00000010080a7290 */ /* 0x001fe4000ff3e0ff */
[----:B------:R-:W-:Y:S02]  /*0230*/  UIADD3 UR8, UP0, UPT, UR8, UR18, URZ ;  /* 0x0000001208087290 */ /* 0x000fe4000ff1e0ff */
[----:B------:R-:W-:Y:S02]  /*0240*/  UIADD3.X UR11, UPT, UPT, UR9, UR17, URZ, UP1, !UPT ;  /* 0x00000011090b7290 */ /* 0x000fe40008ffe4ff */
[----:B------:R-:W-:-:S12]  /*0250*/  UIADD3.X UR9, UPT, UPT, UR9, UR19, URZ, UP0, !UPT ;  /* 0x0000001309097290 */ /* 0x000fd800087fe4ff */
.L_x_2:
[----:B0-----:R-:W-:Y:S01]  /*0260*/  MOV R2, UR8 ;  /* 0x0000000800027c02 */ /* 0x001fe20008000f00 */
[----:B------:R-:W-:Y:S01]  /*0270*/  UMOV UR4, URZ ;  /* 0x000000ff00047c82 */ /* 0x000fe20008000000 */
[----:B------:R-:W-:Y:S02]  /*0280*/  MOV R3, UR9 ;  /* 0x0000000900037c02 */ /* 0x000fe40008000f00 */
[----:B------:R-:W-:Y:S02]  /*0290*/  MOV R12, RZ ;  /* 0x000000ff000c7202 */ /* 0x000fe40000000f00 */
[----:B------:R-:W-:Y:S01]  /*02a0*/  MOV R10, R7 ;  /* 0x00000007000a7202 */ /* 0x000fe20000000f00 */
[----:B------:R-:W-:-:S07]  /*02b0*/  IMAD.WIDE.U32 R2, R11, 0x100, R2 ;  /* 0x000001000b027825 */ /* 0x000fce00078e0002 */
.L_x_1:
[----:B------:R-:W-:Y:S01]  /*02c0*/  MOV R4, UR10 ;  /* 0x0000000a00047c02 */ /* 0x000fe20008000f00 */
[----:B------:R-:W2:Y:S01]  /*02d0*/  LDG.E.U16.CONSTANT R14, desc[UR12][R2.64+-0x10] ;  /* 0xfffff00c020e7981 */ /* 0x000ea2000c1e9500 */
[----:B------:R-:W-:-:S03]  /*02e0*/  MOV R5, UR11 ;  /* 0x0000000b00057c02 */ /* 0x000fc60008000f00 */
[----:B------:R-:W3:Y:S01]  /*02f0*/  LDG.E.U16.CONSTANT R17, desc[UR12][R2.64+-0xe] ;  /* 0xfffff20c02117981 */ /* 0x000ee2000c1e9500 */
[----:B------:R-:W-:-:S03]  /*0300*/  IMAD.WIDE R4, R10, 0x2, R4 ;  /* 0x000000020a047825 */ /* 0x000fc600078e0204 */
[----:B------:R-:W4:Y:S04]  /*0310*/  LDG.E.U16.CONSTANT R22, desc[UR12][R2.64+-0xc] ;  /* 0xfffff40c02167981 */ /* 0x000f28000c1e9500 */
[----:B------:R-:W5:Y:S04]  /*0320*/  LDG.E.U16.CONSTANT R13, desc[UR12][R4.64+-0x10] ;  /* 0xfffff00c040d7981 */ /* 0x000f68000c1e9500 */
[----:B------:R-:W4:Y:S04]  /*0330*/  LDG.E.U16.CONSTANT R21, desc[UR12][R4.64+-0xe] ;  /* 0xfffff20c04157981 */ /* 0x000f28000c1e9500 */
        /* <DEDUP_REMOVED lines=9> */
[----:B------:R-:W4:Y:S01]  /*03d0*/  LDG.E.U16.CONSTANT R27, desc[UR12][R2.64+0xe] ;  /* 0x00000e0c021b7981 */ /* 0x000f22000c1e9500 */
[----:B--2---:R-:W-:-:S03]  /*03e0*/  HADD2.F32 R26, -RZ, R14.H0_H0 ;  /* 0x2000000eff1a7230 */ /* 0x004fc60000004100 */
[----:B------:R-:W2:Y:S01]  /*03f0*/  LDG.E.U16.CONSTANT R14, desc[UR12][R4.64+-0x4] ;  /* 0xfffffc0c040e7981 */ /* 0x000ea2000c1e9500 */
[----:B-----5:R-:W-:-:S05]  /*0400*/  HADD2.F32 R13, -RZ, R13.H0_H0 ;  /* 0x2000000dff0d7230 */ /* 0x020fca0000004100 */
[----:B------:R-:W-:Y:S02]  /*0410*/  FFMA R26, R13, R26, R12 ;  /* 0x0000001a0d1a7223 */ /* 0x000fe4000000000c */
[----:B------:R-:W5:Y:S04]  /*0420*/  LDG.E.U16.CONSTANT R12, desc[UR12][R2.64+-0x2] ;  /* 0xfffffe0c020c7981 */ /* 0x000f68000c1e9500 */
[----:B------:R-:W5:Y:S01]  /*0430*/  LDG.E.U16.CONSTANT R13, desc[UR12][R4.64+-0x2] ;  /* 0xfffffe0c040d7981 */ /* 0x000f62000c1e9500 */
[----:B---3--:R-:W-:Y:S02]  /*0440*/  HADD2.F32 R17, -RZ, R17.H0_H0 ;  /* 0x20000011ff117230 */ /* 0x008fe40000004100 */
[----:B----4-:R-:W-:-:S05]  /*0450*/  HADD2.F32 R21, -RZ, R21.H0_H0 ;  /* 0x20000015ff157230 */ /* 0x010fca0000004100 */
[----:B------:R-:W-:Y:S01]  /*0460*/  FFMA R17, R21, R17, R26 ;  /* 0x0000001115117223 */ /* 0x000fe2000000001a */
[----:B------:R-:W-:Y:S02]  /*0470*/  HADD2.F32 R21, -RZ, R22.H0_H0 ;  /* 0x20000016ff157230 */ /* 0x000fe40000004100 */
[----:B------:R-:W-:Y:S02]  /*0480*/  HADD2.F32 R22, -RZ, R25.H0_H0 ;  /* 0x20000019ff167230 */ /* 0x000fe40000004100 */
[----:B------:R-:W-:Y:S02]  /*0490*/  HADD2.F32 R25, -RZ, R24.H0_H0 ;  /* 0x20000018ff197230 */ /* 0x000fe40000004100 */
[----:B------:R-:W-:Y:S02]  /*04a0*/  HADD2.F32 R24, -RZ, R23.H0_H0 ;  /* 0x20000017ff187230 */ /* 0x000fe40000004100 */
[----:B------:R-:W-:Y:S01]  /*04b0*/  FFMA R17, R22, R21, R17 ;  /* 0x0000001516117223 */ /* 0x000fe20000000011 */
[----:B------:R-:W-:-:S02]  /*04c0*/  HADD2.F32 R21, -RZ, R18.H0_H0 ;  /* 0x20000012ff157230 */ /* 0x000fc40000004100 */
[----:B------:R-:W-:Y:S02]  /*04d0*/  HADD2.F32 R19, -RZ, R19.H0_H0 ;  /* 0x20000013ff137230 */ /* 0x000fe40000004100 */
[----:B------:R-:W-:Y:S01]  /*04e0*/  FFMA R24, R24, R25, R17 ;  /* 0x0000001918187223 */ /* 0x000fe20000000011 */
[----:B------:R-:W3:Y:S04]  /*04f0*/  LDG.E.U16.CONSTANT R18, desc[UR12][R4.64] ;  /* 0x0000000c04127981 */ /* 0x000ee8000c1e9500 */
[----:B------:R-:W4:Y:S01]  /*0500*/  LDG.E.U16.CONSTANT R17, desc[UR12][R2.64] ;  /* 0x0000000c02117981 */ /* 0x000f22000c1e9500 */
[----:B------:R-:W-:Y:S01]  /*0510*/  FFMA R21, R19, R21, R24 ;  /* 0x0000001513157223 */ /* 0x000fe20000000018 */
[----:B------:R-:W-:Y:S02]  /*0520*/  HADD2.F32 R23, -RZ, R20.H0_H0 ;  /* 0x20000014ff177230 */ /* 0x000fe40000004100 */
[----:B------:R-:W3:Y:S01]  /*0530*/  LDG.E.U16.CONSTANT R19, desc[UR12][R2.64+0x2] ;  /* 0x0000020c02137981 */ /* 0x000ee2000c1e9500 */
[----:B------:R-:W-:-:S03]  /*0540*/  HADD2.F32 R22, -RZ, R16.H0_H0 ;  /* 0x20000010ff167230 */ /* 0x000fc60000004100 */
[----:B------:R-:W3:Y:S01]  /*0550*/  LDG.E.U16.CONSTANT R20, desc[UR12][R4.64+0x2] ;  /* 0x0000020c04147981 */ /* 0x000ee2000c1e9500 */
[----:B------:R-:W-:-:S03]  /*0560*/  HADD2.F32 R24, -RZ, R15.H0_H0 ;  /* 0x2000000fff187230 */ /* 0x000fc60000004100 */
[----:B------:R-:W3:Y:S01]  /*0570*/  LDG.E.U16.CONSTANT R16, desc[UR12][R2.64+0x4] ;  /* 0x0000040c02107981 */ /* 0x000ee2000c1e9500 */
[----:B------:R-:W-:-:S03]  /*0580*/  FFMA R21, R22, R23, R21 ;  /* 0x0000001716157223 */ /* 0x000fc60000000015 */
[----:B------:R-:W3:Y:S04]  /*0590*/  LDG.E.U16.CONSTANT R15, desc[UR12][R4.64+0x4] ;  /* 0x0000040c040f7981 */ /* 0x000ee8000c1e9500 */
[----:B------:R-:W3:Y:S04]  /*05a0*/  LDG.E.U16.CONSTANT R22, desc[UR12][R2.64+0x6] ;  /* 0x0000060c02167981 */ /* 0x000ee8000c1e9500 */
[----:B------:R-:W3:Y:S01]  /*05b0*/  LDG.E.U16.CONSTANT R23, desc[UR12][R4.64+0x6] ;  /* 0x0000060c04177981 */ /* 0x000ee2000c1e9500 */
[----:B--2---:R-:W-:-:S05]  /*05c0*/  HADD2.F32 R14, -RZ, R14.H0_H0 ;  /* 0x2000000eff0e7230 */ /* 0x004fca0000004100 */
[----:B------:R-:W-:Y:S02]  /*05d0*/  FFMA R24, R14, R24, R21 ;  /* 0x000000180e187223 */ /* 0x000fe40000000015 */
[----:B------:R-:W2:Y:S04]  /*05e0*/  LDG.E.U16.CONSTANT R14, desc[UR12][R2.64+0x8] ;  /* 0x0000080c020e7981 */ /* 0x000ea8000c1e9500 */
[----:B------:R-:W2:Y:S01]  /*05f0*/  LDG.E.U16.CONSTANT R21, desc[UR12][R4.64+0x8] ;  /* 0x0000080c04157981 */ /* 0x000ea2000c1e9500 */
[----:B-----5:R-:W-:-:S03]  /*0600*/  HADD2.F32 R26, -RZ, R12.H0_H0 ;  /* 0x2000000cff1a7230 */ /* 0x020fc60000004100 */
[----:B------:R-:W5:Y:S01]  /*0610*/  LDG.E.U16.CONSTANT R12, desc[UR12][R2.64+0xa] ;  /* 0x00000a0c020c7981 */ /* 0x000f62000c1e9500 */
[----:B------:R-:W-:-:S03]  /*0620*/  HADD2.F32 R25, -RZ, R13.H0_H0 ;  /* 0x2000000dff197230 */ /* 0x000fc60000004100 */
[----:B------:R-:W5:Y:S02]  /*0630*/  LDG.E.U16.CONSTANT R13, desc[UR12][R4.64+0xa] ;  /* 0x00000a0c040d7981 */ /* 0x000f64000c1e9500 */
[----:B------:R-:W-:Y:S02]  /*0640*/  FFMA R26, R25, R26, R24 ;  /* 0x0000001a191a7223 */ /* 0x000fe40000000018 */
[----:B------:R0:W5:Y:S04]  /*0650*/  LDG.E.U16.CONSTANT R24, desc[UR12][R2.64+0xc] ;  /* 0x00000c0c02187981 */ /* 0x000168000c1e9500 */
[----:B------:R1:W5:Y:S01]  /*0660*/  LDG.E.U16.CONSTANT R25, desc[UR12][R4.64+0xc] ;  /* 0x00000c0c04197981 */ /* 0x000362000c1e9500 */
[----:B----4-:R-:W-:Y:S02]  /*0670*/  HADD2.F32 R29, -RZ, R17.H0_H0 ;  /* 0x20000011ff1d7230 */ /* 0x010fe40000004100 */
[----:B---3--:R-:W-:-:S02]  /*0680*/  HADD2.F32 R17, -RZ, R18.H0_H0 ;  /* 0x20000012ff117230 */ /* 0x008fc40000004100 */
[----:B------:R-:W-:-:S03]  /*0690*/  HADD2.F32 R19, -RZ, R19.H0_H0 ;  /* 0x20000013ff137230 */ /* 0x000fc60000004100 */
[----:B------:R-:W-:Y:S01]  /*06a0*/  FFMA R17, R17, R29, R26 ;  /* 0x0000001d11117223 */ /* 0x000fe2000000001a */
[----:B------:R-:W-:Y:S02]  /*06b0*/  HADD2.F32 R20, -RZ, R20.H0_H0 ;  /* 0x20000014ff147230 */ /* 0x000fe40000004100 */
[----:B------:R-:W-:-:S03]  /*06c0*/  HADD2.F32 R18, -RZ, R16.H0_H0 ;  /* 0x20000010ff127230 */ /* 0x000fc60000004100 */
[----:B------:R-:W-:Y:S01]  /*06d0*/  FFMA R17, R20, R19, R17 ;  /* 0x0000001314117223 */ /* 0x000fe20000000011 */
[----:B------:R-:W-:Y:S02]  /*06e0*/  HADD2.F32 R16, -RZ, R15.H0_H0 ;  /* 0x2000000fff107230 */ /* 0x000fe40000004100 */
[----:B------:R-:W-:-:S03]  /*06f0*/  HADD2.F32 R22, -RZ, R22.H0_H0 ;  /* 0x20000016ff167230 */ /* 0x000fc60000004100 */
[----:B------:R-:W-:Y:S01]  /*0700*/  FFMA R16, R16, R18, R17 ;  /* 0x0000001210107223 */ /* 0x000fe20000000011 */
[----:B------:R-:W-:Y:S01]  /*0710*/  HADD2.F32 R23, -RZ, R23.H0_H0 ;  /* 0x20000017ff177230 */ /* 0x000fe20000004100 */
[----:B------:R-:W-:-:S04]  /*0720*/  UIADD3 UR4, UPT, UPT, UR4, 0x10, URZ ;  /* 0x0000001004047890 */ /* 0x000fc8000fffe0ff */
[----:B------:R-:W-:Y:S01]  /*0730*/  FFMA R16, R23, R22, R16 ;  /* 0x0000001617107223 */ /* 0x000fe20000000010 */
[----:B------:R-:W-:Y:S01]  /*0740*/  UISETP.NE.AND UP0, UPT, UR4, 0x80, UPT ;  /* 0x000000800400788c */ /* 0x000fe2000bf05270 */
[----:B------:R-:W-:Y:S01]  /*0750*/  HADD2.F32 R27, -RZ, R27.H0_H0 ;  /* 0x2000001bff1b7230 */ /* 0x000fe20000004100 */
[----:B0-----:R-:W-:Y:S01]  /*0760*/  IADD3 R2, P0, PT, R2, 0x20, RZ ;  /* 0x0000002002027810 */ /* 0x001fe20007f1e0ff */
[----:B-1----:R-:W-:Y:S01]  /*0770*/  HADD2.F32 R5, -RZ, R28.H0_H0 ;  /* 0x2000001cff057230 */ /* 0x002fe20000004100 */
[----:B------:R-:W-:Y:S02]  /*0780*/  IADD3 R10, PT, PT, R10, 0x10, RZ ;  /* 0x000000100a0a7810 */ /* 0x000fe40007ffe0ff */
[----:B------:R-:W-:Y:S01]  /*0790*/  IADD3.X R3, PT, PT, RZ, R3, RZ, P0, !PT ;  /* 0x00000003ff037210 */ /* 0x000fe200007fe4ff */
[----:B--2---:R-:W-:Y:S02]  /*07a0*/  HADD2.F32 R14, -RZ, R14.H0_H0 ;  /* 0x2000000eff0e7230 */ /* 0x004fe40000004100 */
[----:B------:R-:W-:-:S05]  /*07b0*/  HADD2.F32 R21, -RZ, R21.H0_H0 ;  /* 0x20000015ff157230 */ /* 0x000fca0000004100 */
[----:B------:R-:W-:Y:S01]  /*07c0*/  FFMA R14, R21, R14, R16 ;  /* 0x0000000e150e7223 */ /* 0x000fe20000000010 */
[----:B-----5:R-:W-:Y:S02]  /*07d0*/  HADD2.F32 R12, -RZ, R12.H0_H0 ;  /* 0x2000000cff0c7230 */ /* 0x020fe40000004100 */
[----:B------:R-:W-:Y:S02]  /*07e0*/  HADD2.F32 R13, -RZ, R13.H0_H0 ;  /* 0x2000000dff0d7230 */ /* 0x000fe40000004100 */
[----:B------:R-:W-:-:S03]  /*07f0*/  HADD2.F32 R24, -RZ, R24.H0_H0 ;  /* 0x20000018ff187230 */ /* 0x000fc60000004100 */
[----:B------:R-:W-:Y:S01]  /*0800*/  FFMA R12, R13, R12, R14 ;  /* 0x0000000c0d0c7223 */ /* 0x000fe2000000000e */
[----:B------:R-:W-:-:S05]  /*0810*/  HADD2.F32 R25, -RZ, R25.H0_H0 ;  /* 0x20000019ff197230 */ /* 0x000fca0000004100 */
[----:B------:R-:W-:-:S04]  /*0820*/  FFMA R12, R25, R24, R12 ;  /* 0x00000018190c7223 */ /* 0x000fc8000000000c */
[----:B------:R-:W-:Y:S01]  /*0830*/  FFMA R12, R5, R27, R12 ;  /* 0x0000001b050c7223 */ /* 0x000fe2000000000c */
[----:B------:R-:W-:Y:S06]  /*0840*/  BRA.U UP0, `(.L_x_1) ;  /* 0xfffffff9009c7547 */ /* 0x000fec000b83ffff */
[----:B------:R-:W0:Y:S02]  /*0850*/  LDCU.64 UR6, c[0x0][0x3a8] ;  /* 0x00007500ff0677ac */ /* 0x000e240008000a00 */
[----:B0-----:R-:W-:Y:S02]  /*0860*/  IMAD R3, R6, UR6, R11 ;  /* 0x0000000606037c24 */ /* 0x001fe4000f8e020b */
[----:B------:R-:W-:Y:S01]  /*0870*/  FMUL R5, R12, UR7 ;  /* 0x000000070c057c20 */ /* 0x000fe20008400000 */
[----:B------:R-:W-:Y:S01]  /*0880*/  IADD3 R11, PT, PT, R11, 0x1, RZ ;  /* 0x000000010b0b7810 */ /* 0x000fe20007ffe0ff */
[----:B------:R-:W-:-:S03]  /*0890*/  IMAD.WIDE R2, R3, 0x4, R8 ;  /* 0x0000000403027825 */ /* 0x000fc600078e0208 */
[----:B------:R-:W-:Y:S02]  /*08a0*/  ISETP.NE.AND P1, PT, R11, UR6, PT ;  /* 0x000000060b007c0c */ /* 0x000fe4000bf25270 */
[CC--:B------:R-:W-:Y:S01]  /*08b0*/  FSETP.GT.AND P0, PT, R5.reuse, R0.reuse, PT ;  /* 0x000000000500720b */ /* 0x0c0fe20003f04000 */
[----:B------:R0:W-:Y:S03]  /*08c0*/  STG.E desc[UR12][R2.64], R5 ;  /* 0x0000000502007986 */ /* 0x0001e6000c10190c */
[----:B------:R-:W-:-:S07]  /*08d0*/  FSEL R0, R5, R0, P0 ;  /* 0x0000000005007208 */ /* 0x000fce0000000000 */
[----:B------:R-:W-:Y:S05]  /*08e0*/  @P1 BRA `(.L_x_2) ;  /* 0xfffffff8005c1947 */ /* 0x000fea000383ffff */
.L_x_0:
[----:B------:R-:W-:Y:S01]  /*08f0*/  UISETP.GE.AND UP0, UPT, UR6, 0x1, UPT ;  /* 0x000000010600788c */ /* 0x000fe2000bf06270 */
[----:B0-----:R-:W-:-:S08]  /*0900*/  MOV R3, RZ ;  /* 0x000000ff00037202 */ /* 0x001fd00000000f00 */
[----:B------:R-:W-:Y:S05]  /*0910*/  BRA.U !UP0, `(.L_x_3) ;  /* 0x0000000d08b47547 */ /* 0x000fea000b800000 */
[----:B------:R-:W-:Y:S01]  /*0920*/  UISETP.GE.U32.AND UP2, UPT, UR6, 0x8, UPT ;  /* 0x000000080600788c */ /* 0x000fe2000bf46070 */
[----:B------:R-:W-:Y:S01]  /*0930*/  HFMA2 R3, -RZ, RZ, 0, 0 ;  /* 0x00000000ff037431 */ /* 0x000fe200000001ff */
[----:B------:R-:W-:Y:S02]  /*0940*/  ULOP3.LUT UR16, UR6, 0x7, URZ, 0xc0, !UPT ;  /* 0x0000000706107892 */ /* 0x000fe4000f8ec0ff */
[----:B------:R-:W-:Y:S01]  /*0950*/  IMAD R2, R6, UR6, RZ ;  /* 0x0000000606027c24 */ /* 0x000fe2000f8e02ff */
[----:B------:R-:W-:Y:S01]  /*0960*/  UMOV UR4, URZ ;  /* 0x000000ff00047c82 */ /* 0x000fe20008000000 */
[----:B------:R-:W-:-:S03]  /*0970*/  UISETP.NE.AND UP1, UPT, UR16, URZ, UPT ;  /* 0x000000ff1000728c */ /* 0x000fc6000bf25270 */
[----:B------:R-:W-:Y:S08]  /*0980*/  BRA.U !UP2, `(.L_x_4) ;  /* 0x000000050ae47547 */ /* 0x000ff0000b800000 */
[----:B------:R-:W0:Y:S01]  /*0990*/  LDCU.64 UR10, c[0x0][0x3a0] ;  /* 0x00007400ff0a77ac */ /* 0x000e220008000a00 */
[----:B------:R-:W-:Y:S02]  /*09a0*/  MOV R3, RZ ;  /* 0x000000ff00037202 */ /* 0x000fe40000000f00 */
[----:B------:R-:W-:Y:S01]  /*09b0*/  MOV R7, R2 ;  /* 0x0000000200077202 */ /* 0x000fe20000000f00 */
[----:B------:R-:W-:Y:S02]  /*09c0*/  UIMAD UR4, UR15, UR6, URZ ;  /* 0x000000060f0472a4 */ /* 0x000fe4000f8e02ff */
[----:B------:R-:W-:Y:S02]  /*09d0*/  UIMAD.WIDE.U32 UR8, UR6, UR6, URZ ;  /* 0x00000006060872a5 */ /* 0x000fe4000f8e00ff */
[----:B------:R-:W-:-:S04]  /*09e0*/  UIMAD UR4, UR15, UR6, UR4 ;  /* 0x000000060f0472a4 */ /* 0x000fc8000f8e0204 */
[----:B------:R-:W-:Y:S02]  /*09f0*/  UIADD3 UR4, UPT, UPT, UR9, UR4, URZ ;  /* 0x0000000409047290 */ /* 0x000fe4000fffe0ff */
[----:B------:R-:W-:Y:S02]  /*0a00*/  UIMAD.WIDE.U32 UR8, UR8, UR14, URZ ;  /* 0x0000000e080872a5 */ /* 0x000fe4000f8e00ff */
[----:B------:R-:W-:Y:S02]  /*0a10*/  UIMAD UR4, UR4, UR14, URZ ;  /* 0x0000000e040472a4 */ /* 0x000fe4000f8e02ff */
[----:B0-----:R-:W-:Y:S02]  /*0a20*/  ULEA UR7, UP2, UR8, UR10, 0x2 ;  /* 0x0000000a08077291 */ /* 0x001fe4000f8410ff */
[----:B------:R-:W-:Y:S02]  /*0a30*/  UIADD3 UR9, UPT, UPT, UR9, UR4, URZ ;  /* 0x0000000409097290 */ /* 0x000fe4000fffe0ff */
[----:B------:R-:W-:-:S02]  /*0a40*/  ULOP3.LUT UR4, UR6, 0x7ffffff8, URZ, 0xc0, !UPT ;  /* 0x7ffffff806047892 */ /* 0x000fc4000f8ec0ff */
[----:B------:R-:W-:Y:S02]  /*0a50*/  UIADD3 UR7, UP3, UPT, UR7, 0x10, URZ ;  /* 0x0000001007077890 */ /* 0x000fe4000ff7e0ff */
[----:B------:R-:W-:Y:S02]  /*0a60*/  ULEA.HI.X UR8, UR8, UR11, UR9, 0x2, UP2 ;  /* 0x0000000b08087291 */ /* 0x000fe400090f1409 */
[----:B------:R-:W-:Y:S02]  /*0a70*/  UIADD3 UR9, UPT, UPT, -UR4, URZ, URZ ;  /* 0x000000ff04097290 */ /* 0x000fe4000fffe1ff */
[----:B------:R-:W-:-:S12]  /*0a80*/  UIADD3.X UR8, UPT, UPT, URZ, UR8, URZ, UP3, !UPT ;  /* 0x00000008ff087290 */ /* 0x000fd80009ffe4ff */
.L_x_5:
[----:B------:R-:W-:Y:S02]  /*0a90*/  MOV R4, UR7 ;  /* 0x0000000700047c02 */ /* 0x000fe40008000f00 */
[----:B------:R-:W-:-:S03]  /*0aa0*/  MOV R5, UR8 ;  /* 0x0000000800057c02 */ /* 0x000fc60008000f00 */
[----:B------:R-:W-:-:S05]  /*0ab0*/  IMAD.WIDE R4, R7, 0x4, R4 ;  /* 0x0000000407047825 */ /* 0x000fca00078e0204 */
[----:B------:R-:W2:Y:S04]  /*0ac0*/  LDG.E R11, desc[UR12][R4.64+-0x10] ;  /* 0xfffff00c040b7981 */ /* 0x000ea8000c1e1900 */
[----:B------:R-:W3:Y:S04]  /*0ad0*/  LDG.E R25, desc[UR12][R4.64+-0xc] ;  /* 0xfffff40c04197981 */ /* 0x000ee8000c1e1900 */
[----:B------:R-:W4:Y:S04]  /*0ae0*/  LDG.E R27, desc[UR12][R4.64+-0x8] ;  /* 0xfffff80c041b7981 */ /* 0x000f28000c1e1900 */
[----:B------:R-:W5:Y:S04]  /*0af0*/  LDG.E R19, desc[UR12][R4.64] ;  /* 0x0000000c04137981 */ /* 0x000f68000c1e1900 */
[----:B------:R-:W5:Y:S04]  /*0b00*/  LDG.E R17, desc[UR12][R4.64+0x4] ;  /* 0x0000040c04117981 */ /* 0x000f68000c1e1900 */
[----:B------:R-:W5:Y:S04]  /*0b10*/  LDG.E R29, desc[UR12][R4.64+-0x4] ;  /* 0xfffffc0c041d7981 */ /* 0x000f68000c1e1900 */
[----:B------:R-:W5:Y:S04]  /*0b20*/  LDG.E R23, desc[UR12][R4.64+0x8] ;  /* 0x0000080c04177981 */ /* 0x000f68000c1e1900 */
[----:B------:R-:W5:Y:S01]  /*0b30*/  LDG.E R21, desc[UR12][R4.64+0xc] ;  /* 0x00000c0c04157981 */ /* 0x000f62000c1e1900 */
[----:B------:R-:W-:Y:S01]  /*0b40*/  HFMA2 R14, -RZ, RZ, 3.7421875, 0 ;  /* 0x437c0000ff0e7431 */ /* 0x000fe200000001ff */
[----:B------:R-:W-:Y:S01]  /*0b50*/  MOV R15, 0x3bbb989d ;  /* 0x3bbb989d000f7802 */ /* 0x000fe20000000f00 */
[----:B------:R-:W-:-:S04]  /*0b60*/  UIADD3 UR9, UPT, UPT, UR9, 0x8, URZ ;  /* 0x0000000809097890 */ /* 0x000fc8000fffe0ff */
[----:B------:R-:W-:Y:S01]  /*0b70*/  UISETP.NE.AND UP2, UPT, UR9, URZ, UPT ;  /* 0x000000ff0900728c */ /* 0x000fe2000bf45270 */
[----:B------:R-:W-:Y:S01]  /*0b80*/  IADD3 R7, PT, PT, R7, 0x8, RZ ;  /* 0x0000000807077810 */ /* 0x000fe20007ffe0ff */
[----:B--2---:R-:W-:-:S04]  /*0b90*/  FADD R10, R11, -R0 ;  /* 0x800000000b0a7221 */ /* 0x004fc80000000000 */
[----:B------:R-:W-:-:S04]  /*0ba0*/  FFMA.SAT R11, R10, R15, 0.5 ;  /* 0x3f0000000a0b7423 */ /* 0x000fc8000000200f */
[----:B------:R-:W-:-:S04]  /*0bb0*/  FFMA.RM R11, R11, R14, 12582913 ;  /* 0x4b4000010b0b7423 */ /* 0x000fc8000000400e */
[----:B------:R-:W-:Y:S01]  /*0bc0*/  FADD R13, R11, -12583039 ;  /* 0xcb40007f0b0d7421 */ /* 0x000fe20000000000 */
[----:B---3--:R-:W-:-:S03]  /*0bd0*/  FADD R20, R25, -R0 ;  /* 0x8000000019147221 */ /* 0x008fc60000000000 */
[----:B------:R-:W-:Y:S01]  /*0be0*/  FFMA R13, R10, 1.4426950216293334961, -R13 ;  /* 0x3fb8aa3b0a0d7823 */ /* 0x000fe2000000080d */
[----:B----4-:R-:W-:-:S03]  /*0bf0*/  FADD R18, R27, -R0 ;  /* 0x800000001b127221 */ /* 0x010fc60000000000 */
[----:B------:R-:W-:Y:S01]  /*0c00*/  FFMA R12, R10, 1.925963033500011079e-08, R13 ;  /* 0x32a570600a0c7823 */ /* 0x000fe2000000000d */
[----:B------:R-:W-:-:S04]  /*0c10*/  FFMA.SAT R13, R20, R15, 0.5 ;  /* 0x3f000000140d7423 */ /* 0x000fc8000000200f */
[-C--:B------:R-:W-:Y:S01]  /*0c20*/  FFMA.RM R10, R13, R14.reuse, 12582913 ;  /* 0x4b4000010d0a7423 */ /* 0x080fe2000000400e */
[-C--:B------:R-:W-:Y:S01]  /*0c30*/  FFMA.SAT R13, R18, R15.reuse, 0.5 ;  /* 0x3f000000120d7423 */ /* 0x080fe2000000200f */
[----:B------:R-:W0:Y:S03]  /*0c40*/  MUFU.EX2 R12, R12 ;  /* 0x0000000c000c7308 */ /* 0x000e260000000800 */
[-C--:B------:R-:W-:Y:S01]  /*0c50*/  FFMA.RM R13, R13, R14.reuse, 12582913 ;  /* 0x4b4000010d0d7423 */ /* 0x080fe2000000400e */
[--C-:B-----5:R-:W-:Y:S01]  /*0c60*/  FADD R24, R19, -R0.reuse ;  /* 0x8000000013187221 */ /* 0x120fe20000000000 */
[--C-:B------:R-:W-:Y:S02]  /*0c70*/  FADD R22, R17, -R0.reuse ;  /* 0x8000000011167221 */ /* 0x100fe40000000000 */
[----:B------:R-:W-:Y:S01]  /*0c80*/  FADD R27, R13, -12583039 ;  /* 0xcb40007f0d1b7421 */ /* 0x000fe20000000000 */
[----:B------:R-:W-:Y:S01]  /*0c90*/  FADD R16, R29, -R0 ;  /* 0x800000001d107221 */ /* 0x000fe20000000000 */
[-C--:B------:R-:W-:Y:S01]  /*0ca0*/  FFMA.SAT R19, R24, R15.reuse, 0.5 ;  /* 0x3f00000018137423 */ /* 0x080fe2000000200f */
[-C--:B------:R-:W-:Y:S01]  /*0cb0*/  FFMA.SAT R17, R22, R15.reuse, 0.5 ;  /* 0x3f00000016117423 */ /* 0x080fe2000000200f */
[----:B------:R-:W-:Y:S01]  /*0cc0*/  FFMA R27, R18, 1.4426950216293334961, -R27 ;  /* 0x3fb8aa3b121b7823 */ /* 0x000fe2000000081b */
[----:B------:R-:W-:Y:S01]  /*0cd0*/  SHF.L.U32 R11, R11, 0x17, RZ ;  /* 0x000000170b0b7819 */ /* 0x000fe200000006ff */
[----:B------:R-:W-:Y:S01]  /*0ce0*/  FFMA.SAT R29, R16, R15, 0.5 ;  /* 0x3f000000101d7423 */ /* 0x000fe2000000200f */
[-C--:B------:R-:W-:Y:S01]  /*0cf0*/  FFMA.RM R19, R19, R14.reuse, 12582913 ;  /* 0x4b40000113137423 */ /* 0x080fe2000000400e */
[----:B------:R-:W-:Y:S01]  /*0d00*/  FFMA R27, R18, 1.925963033500011079e-08, R27 ;  /* 0x32a57060121b7823 */ /* 0x000fe2000000001b */
[----:B------:R-:W-:Y:S01]  /*0d10*/  FFMA.RM R18, R17, R14, 12582913 ;  /* 0x4b40000111127423 */ /* 0x000fe2000000400e */
[----:B0-----:R-:W-:Y:S01]  /*0d20*/  FMUL R12, R11, R12 ;  /* 0x0000000c0b0c7220 */ /* 0x001fe20000400000 */
[----:B------:R-:W-:Y:S01]  /*0d30*/  FFMA.RM R11, R29, R14, 12582913 ;  /* 0x4b4000011d0b7423 */ /* 0x000fe2000000400e */
[----:B------:R-:W-:Y:S01]  /*0d40*/  FADD R17, R19, -12583039 ;  /* 0xcb40007f13117421 */ /* 0x000fe20000000000 */
[----:B------:R-:W-:-:S03]  /*0d50*/  FADD R29, R18, -12583039 ;  /* 0xcb40007f121d7421 */ /* 0x000fc60000000000 */
[----:B------:R-:W-:Y:S01]  /*0d60*/  FFMA R17, R24, 1.4426950216293334961, -R17 ;  /* 0x3fb8aa3b18117823 */ /* 0x000fe20000000811 */
[----:B------:R-:W-:Y:S01]  /*0d70*/  FFMA R29, R22, 1.4426950216293334961, -R29 ;  /* 0x3fb8aa3b161d7823 */ /* 0x000fe2000000081d */
[----:B------:R-:W-:Y:S02]  /*0d80*/  FADD R25, R10, -12583039 ;  /* 0xcb40007f0a197421 */ /* 0x000fe40000000000 */
[----:B------:R-:W-:Y:S01]  /*0d90*/  FFMA R24, R24, 1.925963033500011079e-08, R17 ;  /* 0x32a5706018187823 */ /* 0x000fe20000000011 */
[----:B------:R-:W-:Y:S01]  /*0da0*/  FFMA R17, R22, 1.925963033500011079e-08, R29 ;  /* 0x32a5706016117823 */ /* 0x000fe2000000001d */
[--C-:B------:R-:W-:Y:S01]  /*0db0*/  FADD R22, R23, -R0.reuse ;  /* 0x8000000017167221 */ /* 0x100fe20000000000 */
[----:B------:R-:W-:Y:S01]  /*0dc0*/  FADD R26, R21, -R0 ;  /* 0x80000000151a7221 */ /* 0x000fe20000000000 */
[----:B------:R-:W-:Y:S02]  /*0dd0*/  FFMA R25, R20, 1.4426950216293334961, -R25 ;  /* 0x3fb8aa3b14197823 */ /* 0x000fe40000000819 */
[-C--:B------:R-:W-:Y:S01]  /*0de0*/  FFMA.SAT R21, R22, R15.reuse, 0.5 ;  /* 0x3f00000016157423 */ /* 0x080fe2000000200f */
[----:B------:R-:W-:Y:S01]  /*0df0*/  FFMA.SAT R23, R26, R15, 0.5 ;  /* 0x3f0000001a177423 */ /* 0x000fe2000000200f */
[----:B------:R-:W-:Y:S01]  /*0e00*/  FFMA R20, R20, 1.925963033500011079e-08, R25 ;  /* 0x32a5706014147823 */ /* 0x000fe20000000019 */
[----:B------:R-:W-:Y:S01]  /*0e10*/  FADD R25, R11, -12583039 ;  /* 0xcb40007f0b197421 */ /* 0x000fe20000000000 */
[-C--:B------:R-:W-:Y:S01]  /*0e20*/  FFMA.RM R15, R21, R14.reuse, 12582913 ;  /* 0x4b400001150f7423 */ /* 0x080fe2000000400e */
[----:B------:R-:W-:-:S02]  /*0e30*/  FFMA.RM R14, R23, R14, 12582913 ;  /* 0x4b400001170e7423 */ /* 0x000fc4000000400e */
[----:B------:R-:W-:Y:S01]  /*0e40*/  FFMA R25, R16, 1.4426950216293334961, -R25 ;  /* 0x3fb8aa3b10197823 */ /* 0x000fe20000000819 */
[----:B------:R-:W-:Y:S01]  /*0e50*/  FADD R21, R15, -12583039 ;  /* 0xcb40007f0f157421 */ /* 0x000fe20000000000 */
[----:B------:R-:W-:Y:S02]  /*0e60*/  FADD R23, R14, -12583039 ;  /* 0xcb40007f0e177421 */ /* 0x000fe40000000000 */
[----:B------:R-:W-:Y:S01]  /*0e70*/  FFMA R25, R16, 1.925963033500011079e-08, R25 ;  /* 0x32a5706010197823 */ /* 0x000fe20000000019 */
[C---:B------:R-:W-:Y:S01]  /*0e80*/  FFMA R21, R22.reuse, 1.4426950216293334961, -R21 ;  /* 0x3fb8aa3b16157823 */ /* 0x040fe20000000815 */
[----:B------:R0:W-:Y:S03]  /*0e90*/  MUFU.EX2 R16, R27 ;  /* 0x0000001b00107308 */ /* 0x0001e60000000800 */
[----:B------:R-:W-:Y:S01]  /*0ea0*/  FFMA R21, R22, 1.925963033500011079e-08, R21 ;  /* 0x32a5706016157823 */ /* 0x000fe20000000015 */
[----:B0-----:R-:W-:-:S04]  /*0eb0*/  FFMA R27, R26, 1.4426950216293334961, -R23 ;  /* 0x3fb8aa3b1a1b7823 */ /* 0x001fc80000000817 */
[----:B------:R-:W0:Y:S01]  /*0ec0*/  MUFU.EX2 R20, R20 ;  /* 0x0000001400147308 */ /* 0x000e220000000800 */
[----:B------:R-:W-:Y:S01]  /*0ed0*/  SHF.L.U32 R23, R10, 0x17, RZ ;  /* 0x000000170a177819 */ /* 0x000fe200000006ff */
[----:B------:R-:W-:Y:S01]  /*0ee0*/  FFMA R27, R26, 1.925963033500011079e-08, R27 ;  /* 0x32a570601a1b7823 */ /* 0x000fe2000000001b */
[----:B------:R-:W-:-:S05]  /*0ef0*/  FADD R10, R12, R3 ;  /* 0x000000030c0a7221 */ /* 0x000fca0000000000 */
[----:B------:R-:W1:Y:S01]  /*0f00*/  MUFU.EX2 R25, R25 ;  /* 0x0000001900197308 */ /* 0x000e620000000800 */
[----:B------:R-:W-:-:S07]  /*0f10*/  SHF.L.U32 R13, R13, 0x17, RZ ;  /* 0x000000170d0d7819 */ /* 0x000fce00000006ff */
[----:B------:R-:W2:Y:S08]  /*0f20*/  MUFU.EX2 R24, R24 ;  /* 0x0000001800187308 */ /* 0x000eb00000000800 */
[----:B------:R-:W3:Y:S08]  /*0f30*/  MUFU.EX2 R17, R17 ;  /* 0x0000001100117308 */ /* 0x000ef00000000800 */
[----:B------:R-:W4:Y:S08]  /*0f40*/  MUFU.EX2 R21, R21 ;  /* 0x0000001500157308 */ /* 0x000f300000000800 */
[----:B------:R-:W5:Y:S01]  /*0f50*/  MUFU.EX2 R3, R27 ;  /* 0x0000001b00037308 */ /* 0x000f620000000800 */
[----:B0-----:R-:W-:Y:S01]  /*0f60*/  FMUL R23, R23, R20 ;  /* 0x0000001417177220 */ /* 0x001fe20000400000 */
[----:B------:R-:W-:Y:S01]  /*0f70*/  FMUL R13, R13, R16 ;  /* 0x000000100d0d7220 */ /* 0x000fe20000400000 */
[----:B------:R-:W-:-:S02]  /*0f80*/  SHF.L.U32 R16, R11, 0x17, RZ ;  /* 0x000000170b107819 */ /* 0x000fc400000006ff */
[----:B------:R-:W-:Y:S02]  /*0f90*/  SHF.L.U32 R19, R19, 0x17, RZ ;  /* 0x0000001713137819 */ /* 0x000fe400000006ff */
[----:B------:R-:W-:Y:S02]  /*0fa0*/  SHF.L.U32 R18, R18, 0x17, RZ ;  /* 0x0000001712127819 */ /* 0x000fe400000006ff */
[----:B------:R-:W-:Y:S02]  /*0fb0*/  SHF.L.U32 R20, R15, 0x17, RZ ;  /* 0x000000170f147819 */ /* 0x000fe400000006ff */
[----:B------:R-:W-:Y:S01]  /*0fc0*/  SHF.L.U32 R14, R14, 0x17, RZ ;  /* 0x000000170e0e7819 */ /* 0x000fe200000006ff */
[----:B-1----:R-:W-:Y:S01]  /*0fd0*/  FMUL R25, R16, R25 ;  /* 0x0000001910197220 */ /* 0x002fe20000400000 */
[----:B--2---:R-:W-:Y:S01]  /*0fe0*/  FMUL R19, R19, R24 ;  /* 0x0000001813137220 */ /* 0x004fe20000400000 */
[----:B---3--:R-:W-:Y:S01]  /*0ff0*/  FMUL R17, R18, R17 ;  /* 0x0000001112117220 */ /* 0x008fe20000400000 */
[----:B----4-:R-:W-:Y:S01]  /*1000*/  FMUL R21, R20, R21 ;  /* 0x0000001514157220 */ /* 0x010fe20000400000 */
[----:B------:R-:W-:Y:S01]  /*1010*/  FADD R10, R10, R23 ;  /* 0x000000170a0a7221 */ /* 0x000fe20000000000 */
[----:B-----5:R-:W-:Y:S01]  /*1020*/  FMUL R11, R14, R3 ;  /* 0x000000030e0b7220 */ /* 0x020fe20000400000 */
[----:B------:R0:W-:Y:S02]  /*1030*/  STG.E desc[UR12][R4.64+-0x10], R12 ;  /* 0xfffff00c04007986 */ /* 0x0001e4000c10190c */
[----:B------:R-:W-:-:S02]  /*1040*/  FADD R10, R10, R13 ;  /* 0x0000000d0a0a7221 */ /* 0x000fc40000000000 */
[----:B------:R0:W-:Y:S04]  /*1050*/  STG.E desc[UR12][R4.64+-0xc], R23 ;  /* 0xfffff41704007986 */ /* 0x0001e8000c10190c */
[----:B------:R0:W-:Y:S04]  /*1060*/  STG.E desc[UR12][R4.64+-0x8], R13 ;  /* 0xfffff80d04007986 */ /* 0x0001e8000c10190c */
[----:B------:R0:W-:Y:S04]  /*1070*/  STG.E desc[UR12][R4.64+-0x4], R25 ;  /* 0xfffffc1904007986 */ /* 0x0001e8000c10190c */
[----:B------:R0:W-:Y:S04]  /*1080*/  STG.E desc[UR12][R4.64], R19 ;  /* 0x0000001304007986 */ /* 0x0001e8000c10190c */
[----:B------:R0:W-:Y:S04]  /*1090*/  STG.E desc[UR12][R4.64+0x4], R17 ;  /* 0x0000041104007986 */ /* 0x0001e8000c10190c */
[----:B------:R0:W-:Y:S04]  /*10a0*/  STG.E desc[UR12][R4.64+0x8], R21 ;  /* 0x0000081504007986 */ /* 0x0001e8000c10190c */
[----:B------:R0:W-:Y:S01]  /*10b0*/  STG.E desc[UR12][R4.64+0xc], R11 ;  /* 0x00000c0b04007986 */ /* 0x0001e2000c10190c */
[----:B------:R-:W-:-:S04]  /*10c0*/  FADD R10, R10, R25 ;  /* 0x000000190a0a7221 */ /* 0x000fc80000000000 */
[----:B------:R-:W-:-:S04]  /*10d0*/  FADD R10, R10, R19 ;  /* 0x000000130a0a7221 */ /* 0x000fc80000000000 */
[----:B------:R-:W-:-:S04]  /*10e0*/  FADD R10, R10, R17 ;  /* 0x000000110a0a7221 */ /* 0x000fc80000000000 */
[----:B------:R-:W-:-:S04]  /*10f0*/  FADD R10, R10, R21 ;  /* 0x000000150a0a7221 */ /* 0x000fc80000000000 */
[----:B------:R-:W-:Y:S01]  /*1100*/  FADD R3, R10, R11 ;  /* 0x0000000b0a037221 */ /* 0x000fe20000000000 */
[----:B0-----:R-:W-:Y:S06]  /*1110*/  BRA.U UP2, `(.L_x_5) ;  /* 0xfffffff9025c7547 */ /* 0x001fec000b83ffff */
.L_x_4:
[----:B------:R-:W-:Y:S05]  /*1120*/  BRA.U !UP1, `(.L_x_3) ;  /* 0x0000000509b07547 */ /* 0x000fea000b800000 */
[----:B------:R-:W-:Y:S02]  /*1130*/  UISETP.GE.U32.AND UP1, UPT, UR16, 0x4, UPT ;  /* 0x000000041000788c */ /* 0x000fe4000bf26070 */
[----:B------:R-:W-:-:S04]  /*1140*/  ULOP3.LUT UR7, UR6, 0x3, URZ, 0xc0, !UPT ;  /* 0x0000000306077892 */ /* 0x000fc8000f8ec0ff */
[----:B------:R-:W-:-:S03]  /*1150*/  UISETP.NE.AND UP2, UPT, UR7, URZ, UPT ;  /* 0x000000ff0700728c */ /* 0x000fc6000bf45270 */
[----:B------:R-:W-:Y:S08]  /*1160*/  BRA.U !UP1, `(.L_x_6) ;  /* 0x0000000109d47547 */ /* 0x000ff0000b800000 */
[----:B------:R-:W-:-:S05]  /*1170*/  IADD3 R5, PT, PT, R2, UR4, RZ ;  /* 0x0000000402057c10 */ /* 0x000fca000fffe0ff */
[----:B------:R-:W-:-:S05]  /*1180*/  IMAD.WIDE R4, R5, 0x4, R8 ;  /* 0x0000000405047825 */ /* 0x000fca00078e0208 */
[----:B------:R-:W2:Y:S04]  /*1190*/  LDG.E R7, desc[UR12][R4.64] ;  /* 0x0000000c04077981 */ /* 0x000ea8000c1e1900 */
[----:B------:R-:W3:Y:S04]  /*11a0*/  LDG.E R15, desc[UR12][R4.64+0x4] ;  /* 0x0000040c040f7981 */ /* 0x000ee8000c1e1900 */
[----:B------:R-:W4:Y:S04]  /*11b0*/  LDG.E R13, desc[UR12][R4.64+0x8] ;  /* 0x0000080c040d7981 */ /* 0x000f28000c1e1900 */
[----:B------:R-:W5:Y:S01]  /*11c0*/  LDG.E R19, desc[UR12][R4.64+0xc] ;  /* 0x00000c0c04137981 */ /* 0x000f62000c1e1900 */
[----:B------:R-:W-:Y:S01]  /*11d0*/  MOV R12, 0x3bbb989d ;  /* 0x3bbb989d000c7802 */ /* 0x000fe20000000f00 */
[----:B------:R-:W-:Y:S01]  /*11e0*/  UIADD3 UR4, UPT, UPT, UR4, 0x4, URZ ;  /* 0x0000000404047890 */ /* 0x000fe2000fffe0ff */
[----:B--2---:R-:W-:Y:S01]  /*11f0*/  FADD R17, R7, -R0 ;  /* 0x8000000007117221 */ /* 0x004fe20000000000 */
[----:B------:R-:W-:-:S03]  /*1200*/  HFMA2 R7, -RZ, RZ, 3.7421875, 0 ;  /* 0x437c0000ff077431 */ /* 0x000fc600000001ff */
[----:B------:R-:W-:Y:S01]  /*1210*/  FFMA.SAT R10, R17, R12, 0.5 ;  /* 0x3f000000110a7423 */ /* 0x000fe2000000200c */
[--C-:B---3--:R-:W-:Y:S01]  /*1220*/  FADD R15, R15, -R0.reuse ;  /* 0x800000000f0f7221 */ /* 0x108fe20000000000 */
[----:B----4-:R-:W-:-:S03]  /*1230*/  FADD R13, R13, -R0 ;  /* 0x800000000d0d7221 */ /* 0x010fc60000000000 */
[-C--:B------:R-:W-:Y:S01]  /*1240*/  FFMA.SAT R16, R15, R12.reuse, 0.5 ;  /* 0x3f0000000f107423 */ /* 0x080fe2000000200c */
[-C--:B------:R-:W-:Y:S01]  /*1250*/  FFMA.RM R10, R10, R7.reuse, 12582913 ;  /* 0x4b4000010a0a7423 */ /* 0x080fe20000004007 */
[----:B------:R-:W-:Y:S02]  /*1260*/  FFMA.SAT R20, R13, R12, 0.5 ;  /* 0x3f0000000d147423 */ /* 0x000fe4000000200c */
[----:B------:R-:W-:Y:S01]  /*1270*/  FFMA.RM R11, R16, R7, 12582913 ;  /* 0x4b400001100b7423 */ /* 0x000fe20000004007 */
[----:B------:R-:W-:-:S03]  /*1280*/  FADD R14, R10, -12583039 ;  /* 0xcb40007f0a0e7421 */ /* 0x000fc60000000000 */
[C---:B------:R-:W-:Y:S01]  /*1290*/  FADD R18, R11.reuse, -12583039 ;  /* 0xcb40007f0b127421 */ /* 0x040fe20000000000 */
[----:B------:R-:W-:Y:S01]  /*12a0*/  SHF.L.U32 R11, R11, 0x17, RZ ;  /* 0x000000170b0b7819 */ /* 0x000fe200000006ff */
[----:B------:R-:W-:Y:S02]  /*12b0*/  FFMA R14, R17, 1.4426950216293334961, -R14 ;  /* 0x3fb8aa3b110e7823 */ /* 0x000fe4000000080e */
[----:B------:R-:W-:Y:S02]  /*12c0*/  FFMA R18, R15, 1.4426950216293334961, -R18 ;  /* 0x3fb8aa3b0f127823 */ /* 0x000fe40000000812 */
[----:B------:R-:W-:Y:S01]  /*12d0*/  FFMA R16, R17, 1.925963033500011079e-08, R14 ;  /* 0x32a5706011107823 */ /* 0x000fe2000000000e */
[----:B-----5:R-:W-:Y:S01]  /*12e0*/  FADD R17, R19, -R0 ;  /* 0x8000000013117221 */ /* 0x020fe20000000000 */
[-C--:B------:R-:W-:Y:S01]  /*12f0*/  FFMA.RM R14, R20, R7.reuse, 12582913 ;  /* 0x4b400001140e7423 */ /* 0x080fe20000004007 */
[----:B------:R-:W-:Y:S02]  /*1300*/  FFMA R18, R15, 1.925963033500011079e-08, R18 ;  /* 0x32a570600f127823 */ /* 0x000fe40000000012 */
[----:B------:R-:W-:Y:S01]  /*1310*/  FFMA.SAT R20, R17, R12, 0.5 ;  /* 0x3f00000011147423 */ /* 0x000fe2000000200c */
[C---:B------:R-:W-:Y:S01]  /*1320*/  FADD R12, R14.reuse, -12583039 ;  /* 0xcb40007f0e0c7421 */ /* 0x040fe20000000000 */
[----:B------:R-:W0:Y:S01]  /*1330*/  MUFU.EX2 R16, R16 ;  /* 0x0000001000107308 */ /* 0x000e220000000800 */
[----:B------:R-:W-:Y:S01]  /*1340*/  SHF.L.U32 R14, R14, 0x17, RZ ;  /* 0x000000170e0e7819 */ /* 0x000fe200000006ff */
[----:B------:R-:W-:Y:S01]  /*1350*/  FFMA.RM R20, R20, R7, 12582913 ;  /* 0x4b40000114147423 */ /* 0x000fe20000004007 */
[----:B------:R-:W-:Y:S01]  /*1360*/  FFMA R12, R13, 1.4426950216293334961, -R12 ;  /* 0x3fb8aa3b0d0c7823 */ /* 0x000fe2000000080c */
[----:B------:R-:W-:-:S02]  /*1370*/  SHF.L.U32 R7, R10, 0x17, RZ ;  /* 0x000000170a077819 */ /* 0x000fc400000006ff */
[C---:B------:R-:W-:Y:S01]  /*1380*/  FADD R22, R20.reuse, -12583039 ;  /* 0xcb40007f14167421 */ /* 0x040fe20000000000 */
[----:B------:R-:W-:Y:S01]  /*1390*/  FFMA R12, R13, 1.925963033500011079e-08, R12 ;  /* 0x32a570600d0c7823 */ /* 0x000fe2000000000c */
[----:B------:R-:W1:Y:S01]  /*13a0*/  MUFU.EX2 R18, R18 ;  /* 0x0000001200127308 */ /* 0x000e620000000800 */
[----:B------:R-:W-:Y:S01]  /*13b0*/  SHF.L.U32 R20, R20, 0x17, RZ ;  /* 0x0000001714147819 */ /* 0x000fe200000006ff */
[----:B------:R-:W-:-:S04]  /*13c0*/  FFMA R22, R17, 1.4426950216293334961, -R22 ;  /* 0x3fb8aa3b11167823 */ /* 0x000fc80000000816 */
[----:B------:R-:W-:Y:S02]  /*13d0*/  FFMA R22, R17, 1.925963033500011079e-08, R22 ;  /* 0x32a5706011167823 */ /* 0x000fe40000000016 */
[----:B------:R-:W2:Y:S01]  /*13e0*/  MUFU.EX2 R13, R12 ;  /* 0x0000000c000d7308 */ /* 0x000ea20000000800 */
[----:B0-----:R-:W-:-:S04]  /*13f0*/  FMUL R7, R7, R16 ;  /* 0x0000001007077220 */ /* 0x001fc80000400000 */
[----:B------:R-:W-:Y:S01]  /*1400*/  FADD R3, R3, R7 ;  /* 0x0000000703037221 */ /* 0x000fe20000000000 */
[----:B------:R0:W-:Y:S02]  /*1410*/  STG.E desc[UR12][R4.64], R7 ;  /* 0x0000000704007986 */ /* 0x0001e4000c10190c */
[----:B------:R-:W3:Y:S01]  /*1420*/  MUFU.EX2 R15, R22 ;  /* 0x00000016000f7308 */ /* 0x000ee20000000800 */
[----:B-1----:R-:W-:-:S04]  /*1430*/  FMUL R11, R11, R18 ;  /* 0x000000120b0b7220 */ /* 0x002fc80000400000 */
[----:B------:R-:W-:Y:S01]  /*1440*/  FADD R3, R3, R11 ;  /* 0x0000000b03037221 */ /* 0x000fe20000000000 */
[----:B------:R0:W-:Y:S01]  /*1450*/  STG.E desc[UR12][R4.64+0x4], R11 ;  /* 0x0000040b04007986 */ /* 0x0001e2000c10190c */
[----:B--2---:R-:W-:-:S04]  /*1460*/  FMUL R13, R14, R13 ;  /* 0x0000000d0e0d7220 */ /* 0x004fc80000400000 */
[----:B------:R-:W-:Y:S01]  /*1470*/  FADD R3, R3, R13 ;  /* 0x0000000d03037221 */ /* 0x000fe20000000000 */
[----:B------:R0:W-:Y:S01]  /*1480*/  STG.E desc[UR12][R4.64+0x8], R13 ;  /* 0x0000080d04007986 */ /* 0x0001e2000c10190c */
[----:B---3--:R-:W-:-:S04]  /*1490*/  FMUL R15, R20, R15 ;  /* 0x0000000f140f7220 */ /* 0x008fc80000400000 */
[----:B------:R-:W-:Y:S01]  /*14a0*/  FADD R3, R3, R15 ;  /* 0x0000000f03037221 */ /* 0x000fe20000000000 */
[----:B------:R0:W-:Y:S06]  /*14b0*/  STG.E desc[UR12][R4.64+0xc], R15 ;  /* 0x00000c0f04007986 */ /* 0x0001ec000c10190c */
.L_x_6:
[----:B------:R-:W-:Y:S05]  /*14c0*/  BRA.U !UP2, `(.L_x_3) ;  /* 0x000000010ac87547 */ /* 0x000fea000b800000 */
[----:B------:R-:W-:Y:S02]  /*14d0*/  UISETP.NE.AND UP1, UPT, UR7, 0x1, UPT ;  /* 0x000000010700788c */ /* 0x000fe4000bf25270 */
[----:B------:R-:W-:-:S04]  /*14e0*/  ULOP3.LUT UR8, UR6, 0x1, URZ, 0xc0, !UPT ;  /* 0x0000000106087892 */ /* 0x000fc8000f8ec0ff */
[----:B------:R-:W-:-:S03]  /*14f0*/  UISETP.NE.U32.AND UP2, UPT, UR8, 0x1, UPT ;  /* 0x000000010800788c */ /* 0x000fc6000bf45070 */
[----:B------:R-:W-:Y:S08]  /*1500*/  BRA.U !UP1, `(.L_x_7) ;  /* 0x0000000109747547 */ /* 0x000ff0000b800000 */
[----:B0-----:R-:W-:-:S05]  /*1510*/  IADD3 R5, PT, PT, R2, UR4, RZ ;  /* 0x0000000402057c10 */ /* 0x001fca000fffe0ff */
[----:B------:R-:W-:-:S05]  /*1520*/  IMAD.WIDE R4, R5, 0x4, R8 ;  /* 0x0000000405047825 */ /* 0x000fca00078e0208 */
[----:B------:R-:W2:Y:S04]  /*1530*/  LDG.E R11, desc[UR12][R4.64+0x4] ;  /* 0x0000040c040b7981 */ /* 0x000ea8000c1e1900 */
[----:B------:R-:W3:Y:S01]  /*1540*/  LDG.E R7, desc[UR12][R4.64] ;  /* 0x0000000c04077981 */ /* 0x000ee2000c1e1900 */
[----:B------:R-:W-:Y:S01]  /*1550*/  HFMA2 R14, -RZ, RZ, 3.7421875, 0 ;  /* 0x437c0000ff0e7431 */ /* 0x000fe200000001ff */
[----:B------:R-:W-:Y:S01]  /*1560*/  MOV R12, 0x3bbb989d ;  /* 0x3bbb989d000c7802 */ /* 0x000fe20000000f00 */
[----:B------:R-:W-:Y:S01]  /*1570*/  UIADD3 UR4, UPT, UPT, UR4, 0x2, URZ ;  /* 0x0000000204047890 */ /* 0x000fe2000fffe0ff */
[--C-:B--2---:R-:W-:Y:S01]  /*1580*/  FADD R11, R11, -R0.reuse ;  /* 0x800000000b0b7221 */ /* 0x104fe20000000000 */
[----:B---3--:R-:W-:-:S03]  /*1590*/  FADD R7, R7, -R0 ;  /* 0x8000000007077221 */ /* 0x008fc60000000000 */
[-C--:B------:R-:W-:Y:S01]  /*15a0*/  FFMA.SAT R13, R11, R12.reuse, 0.5 ;  /* 0x3f0000000b0d7423 */ /* 0x080fe2000000200c */
[----:B------:R-:W-:-:S03]  /*15b0*/  FFMA.SAT R10, R7, R12, 0.5 ;  /* 0x3f000000070a7423 */ /* 0x000fc6000000200c */
[-C--:B------:R-:W-:Y:S01]  /*15c0*/  FFMA.RM R13, R13, R14.reuse, 12582913 ;  /* 0x4b4000010d0d7423 */ /* 0x080fe2000000400e */
[----:B------:R-:W-:-:S03]  /*15d0*/  FFMA.RM R10, R10, R14, 12582913 ;  /* 0x4b4000010a0a7423 */ /* 0x000fc6000000400e */
[----:B------:R-:W-:Y:S01]  /*15e0*/  FADD R14, R13, -12583039 ;  /* 0xcb40007f0d0e7421 */ /* 0x000fe20000000000 */
[----:B------:R-:W-:-:S03]  /*15f0*/  FADD R12, R10, -12583039 ;  /* 0xcb40007f0a0c7421 */ /* 0x000fc60000000000 */
[----:B------:R-:W-:Y:S01]  /*1600*/  FFMA R14, R11, 1.4426950216293334961, -R14 ;  /* 0x3fb8aa3b0b0e7823 */ /* 0x000fe2000000080e */
[----:B------:R-:W-:-:S03]  /*1610*/  FFMA R12, R7, 1.4426950216293334961, -R12 ;  /* 0x3fb8aa3b070c7823 */ /* 0x000fc6000000080c */
[----:B------:R-:W-:Y:S01]  /*1620*/  FFMA R14, R11, 1.925963033500011079e-08, R14 ;  /* 0x32a570600b0e7823 */ /* 0x000fe2000000000e */
[----:B------:R-:W-:-:S05]  /*1630*/  FFMA R12, R7, 1.925963033500011079e-08, R12 ;  /* 0x32a57060070c7823 */ /* 0x000fca000000000c */
[----:B------:R-:W0:Y:S08]  /*1640*/  MUFU.EX2 R14, R14 ;  /* 0x0000000e000e7308 */ /* 0x000e300000000800 */
[----:B------:R-:W1:Y:S01]  /*1650*/  MUFU.EX2 R7, R12 ;  /* 0x0000000c00077308 */ /* 0x000e620000000800 */
[----:B------:R-:W-:Y:S02]  /*1660*/  SHF.L.U32 R10, R10, 0x17, RZ ;  /* 0x000000170a0a7819 */ /* 0x000fe400000006ff */
[----:B------:R-:W-:-:S05]  /*1670*/  SHF.L.U32 R13, R13, 0x17, RZ ;  /* 0x000000170d0d7819 */ /* 0x000fca00000006ff */
[----:B0-----:R-:W-:Y:S01]  /*1680*/  FMUL R13, R13, R14 ;  /* 0x0000000e0d0d7220 */ /* 0x001fe20000400000 */
[----:B-1----:R-:W-:-:S04]  /*1690*/  FMUL R7, R10, R7 ;  /* 0x000000070a077220 */ /* 0x002fc80000400000 */
[----:B------:R1:W-:Y:S04]  /*16a0*/  STG.E desc[UR12][R4.64+0x4], R13 ;  /* 0x0000040d04007986 */ /* 0x0003e8000c10190c */
[----:B------:R1:W-:Y:S01]  /*16b0*/  STG.E desc[UR12][R4.64], R7 ;  /* 0x0000000704007986 */ /* 0x0003e2000c10190c */
[----:B------:R-:W-:-:S04]  /*16c0*/  FADD R3, R3, R7 ;  /* 0x0000000703037221 */ /* 0x000fc80000000000 */
[----:B------:R-:W-:-:S07]  /*16d0*/  FADD R3, R3, R13 ;  /* 0x0000000d03037221 */ /* 0x000fce0000000000 */
.L_x_7:
[----:B------:R-:W-:Y:S05]  /*16e0*/  BRA.U UP2, `(.L_x_3) ;  /* 0x0000000102407547 */ /* 0x000fea000b800000 */
[----:B01----:R-:W-:-:S05]  /*16f0*/  IADD3 R5, PT, PT, R2, UR4, RZ ;  /* 0x0000000402057c10 */ /* 0x003fca000fffe0ff */
[----:B------:R-:W-:-:S05]  /*1700*/  IMAD.WIDE R4, R5, 0x4, R8 ;  /* 0x0000000405047825 */ /* 0x000fca00078e0208 */
[----:B------:R-:W2:Y:S01]  /*1710*/  LDG.E R7, desc[UR12][R4.64] ;  /* 0x0000000c04077981 */ /* 0x000ea2000c1e1900 */
[----:B------:R-:W-:Y:S01]  /*1720*/  HFMA2 R11, -RZ, RZ, 3.7421875, 0 ;  /* 0x437c0000ff0b7431 */ /* 0x000fe200000001ff */
[----:B------:R-:W-:Y:S01]  /*1730*/  MOV R2, 0x3bbb989d ;  /* 0x3bbb989d00027802 */ /* 0x000fe20000000f00 */
[----:B--2---:R-:W-:-:S04]  /*1740*/  FADD R7, R7, -R0 ;  /* 0x8000000007077221 */ /* 0x004fc80000000000 */
[----:B------:R-:W-:-:S04]  /*1750*/  FFMA.SAT R0, R7, R2, 0.5 ;  /* 0x3f00000007007423 */ /* 0x000fc80000002002 */
[----:B------:R-:W-:-:S04]  /*1760*/  FFMA.RM R0, R0, R11, 12582913 ;  /* 0x4b40000100007423 */ /* 0x000fc8000000400b */
[C---:B------:R-:W-:Y:S01]  /*1770*/  FADD R2, R0.reuse, -12583039 ;  /* 0xcb40007f00027421 */ /* 0x040fe20000000000 */
[----:B------:R-:W-:-:S03]  /*1780*/  SHF.L.U32 R0, R0, 0x17, RZ ;  /* 0x0000001700007819 */ /* 0x000fc600000006ff */
[----:B------:R-:W-:-:S04]  /*1790*/  FFMA R2, R7, 1.4426950216293334961, -R2 ;  /* 0x3fb8aa3b07027823 */ /* 0x000fc80000000802 */
[----:B------:R-:W-:-:S04]  /*17a0*/  FFMA R2, R7, 1.925963033500011079e-08, R2 ;  /* 0x32a5706007027823 */ /* 0x000fc80000000002 */
[----:B------:R-:W0:Y:S02]  /*17b0*/  MUFU.EX2 R7, R2 ;  /* 0x0000000200077308 */ /* 0x000e240000000800 */
[----:B0-----:R-:W-:-:S04]  /*17c0*/  FMUL R0, R0, R7 ;  /* 0x0000000700007220 */ /* 0x001fc80000400000 */
[----:B------:R-:W-:Y:S01]  /*17d0*/  FADD R3, R3, R0 ;  /* 0x0000000003037221 */ /* 0x000fe20000000000 */
[----:B------:R2:W-:Y:S06]  /*17e0*/  STG.E desc[UR12][R4.64], R0 ;  /* 0x0000000004007986 */ /* 0x0005ec000c10190c */
.L_x_3:
[----:B------:R-:W-:Y:S05]  /*17f0*/  BRA.U !UP0, `(.L_x_8) ;  /* 0x0000002108287547 */ /* 0x000fea000b800000 */
[----:B------:R-:W-:Y:S02]  /*1800*/  UISETP.GE.U32.AND UP0, UPT, UR6, 0x10, UPT ;  /* 0x000000100600788c */ /* 0x000fe4000bf06070 */
[----:B------:R-:W-:Y:S01]  /*1810*/  IMAD R2, R6, UR6, RZ ;  /* 0x0000000606027c24 */ /* 0x000fe2000f8e02ff */
[----:B------:R-:W-:Y:S01]  /*1820*/  ULOP3.LUT UR16, UR6, 0xf, URZ, 0xc0, !UPT ;  /* 0x0000000f06107892 */ /* 0x000fe2000f8ec0ff */
[----:B------:R-:W-:-:S05]  /*1830*/  UMOV UR4, URZ ;  /* 0x000000ff00047c82 */ /* 0x000fca0008000000 */
[----:B------:R-:W-:Y:S06]  /*1840*/  BRA.U !UP0, `(.L_x_9) ;  /* 0x0000001108347547 */ /* 0x000fec000b800000 */
[----:B------:R-:W3:Y:S01]  /*1850*/  LDCU.64 UR10, c[0x0][0x3a0] ;  /* 0x00007400ff0a77ac */ /* 0x000ee20008000a00 */
[----:B01----:R-:W-:Y:S01]  /*1860*/  MOV R7, R2 ;  /* 0x0000000200077202 */ /* 0x003fe20000000f00 */
[----:B------:R-:W-:Y:S02]  /*1870*/  UIMAD UR4, UR15, UR6, URZ ;  /* 0x000000060f0472a4 */ /* 0x000fe4000f8e02ff */
[----:B------:R-:W-:Y:S02]  /*1880*/  UIMAD.WIDE.U32 UR8, UR6, UR6, URZ ;  /* 0x00000006060872a5 */ /* 0x000fe4000f8e00ff */
[----:B------:R-:W-:-:S04]  /*1890*/  UIMAD UR4, UR15, UR6, UR4 ;  /* 0x000000060f0472a4 */ /* 0x000fc8000f8e0204 */
[----:B------:R-:W-:Y:S02]  /*18a0*/  UIADD3 UR4, UPT, UPT, UR9, UR4, URZ ;  /* 0x0000000409047290 */ /* 0x000fe4000fffe0ff */
[----:B------:R-:W-:Y:S02]  /*18b0*/  UIMAD.WIDE.U32 UR8, UR8, UR14, URZ ;  /* 0x0000000e080872a5 */ /* 0x000fe4000f8e00ff */
[----:B------:R-:W-:Y:S02]  /*18c0*/  UIMAD UR4, UR4, UR14, URZ ;  /* 0x0000000e040472a4 */ /* 0x000fe4000f8e02ff */
[----:B---3--:R-:W-:Y:S02]  /*18d0*/  ULEA UR10, UP1, UR8, UR10, 0x2 ;  /* 0x0000000a080a7291 */ /* 0x008fe4000f8210ff */
[----:B------:R-:W-:Y:S02]  /*18e0*/  UIADD3 UR7, UPT, UPT, UR9, UR4, URZ ;  /* 0x0000000409077290 */ /* 0x000fe4000fffe0ff */
[----:B------:R-:W-:-:S02]  /*18f0*/  ULOP3.LUT UR4, UR6, 0x7ffffff0, URZ, 0xc0, !UPT ;  /* 0x7ffffff006047892 */ /* 0x000fc4000f8ec0ff */
[----:B------:R-:W-:Y:S02]  /*1900*/  UIADD3 UR6, UP0, UPT, UR10, 0x20, URZ ;  /* 0x000000200a067890 */ /* 0x000fe4000ff1e0ff */
[----:B------:R-:W-:Y:S02]  /*1910*/  ULEA.HI.X UR7, UR8, UR11, UR7, 0x2, UP1 ;  /* 0x0000000b08077291 */ /* 0x000fe400088f1407 */
[----:B------:R-:W-:Y:S02]  /*1920*/  UIADD3 UR8, UPT, UPT, -UR4, URZ, URZ ;  /* 0x000000ff04087290 */ /* 0x000fe4000fffe1ff */
[----:B------:R-:W-:-:S12]  /*1930*/  UIADD3.X UR7, UPT, UPT, URZ, UR7, URZ, UP0, !UPT ;  /* 0x00000007ff077290 */ /* 0x000fd800087fe4ff */
.L_x_42:
[----:B--2---:R-:W-:Y:S02]  /*1940*/  MOV R4, UR6 ;  /* 0x0000000600047c02 */ /* 0x004fe40008000f00 */
[----:B------:R-:W-:-:S03]  /*1950*/  MOV R5, UR7 ;  /* 0x0000000700057c02 */ /* 0x000fc60008000f00 */
[----:B------:R-:W-:-:S05]  /*1960*/  IMAD.WIDE R4, R7, 0x4, R4 ;  /* 0x0000000407047825 */ /* 0x000fca00078e0204 */
[----:B------:R-:W2:Y:S01]  /*1970*/  LDG.E R0, desc[UR12][R4.64+-0x20] ;  /* 0xffffe00c04007981 */ /* 0x000ea2000c1e1900 */
[----:B------:R-:W0:Y:S01]  /*1980*/  MUFU.RCP R10, R3 ;  /* 0x00000003000a7308 */ /* 0x000e220000001000 */
[----:B------:R-:W-:Y:S01]  /*1990*/  BSSY.RECONVERGENT B2, `(.L_x_10) ;  /* 0x000000b000027945 */ /* 0x000fe20003800200 */
[----:B0-----:R-:W-:-:S04]  /*19a0*/  FFMA R11, R10, -R3, 1 ;  /* 0x3f8000000a0b7423 */ /* 0x001fc80000000803 */
[----:B------:R-:W-:Y:S02]  /*19b0*/  FFMA R11, R10, R11, R10 ;  /* 0x0000000b0a0b7223 */ /* 0x000fe4000000000a */
[----:B--2---:R-:W0:Y:S02]  /*19c0*/  FCHK P0, R0, R3 ;  /* 0x0000000300007302 */ /* 0x004e240000000000 */
[----:B------:R-:W-:-:S04]  /*19d0*/  FFMA R10, R0, R11, RZ ;  /* 0x0000000b000a7223 */ /* 0x000fc800000000ff */
[----:B------:R-:W-:-:S04]  /*19e0*/  FFMA R12, R10, -R3, R0 ;  /* 0x800000030a0c7223 */ /* 0x000fc80000000000 */
[----:B------:R-:W-:Y:S01]  /*19f0*/  FFMA R11, R11, R12, R10 ;  /* 0x0000000c0b0b7223 */ /* 0x000fe2000000000a */
[----:B0-----:R-:W-:Y:S06]  /*1a00*/  @!P0 BRA `(.L_x_11) ;  /* 0x00000000000c8947 */ /* 0x001fec0003800000 */
[----:B------:R-:W-:-:S07]  /*1a10*/  MOV R10, 0x1a30 ;  /* 0x00001a30000a7802 */ /* 0x000fce0000000f00 */
[----:B------:R-:W-:Y:S05]  /*1a20*/  CALL.REL.NOINC `($__internal_0_$__cuda_sm3x_div_rn_noftz_f32_slowpath) ;  /* 0x0000003000087944 */ /* 0x000fea0003c00000 */
[----:B------:R-:W-:-:S07]  /*1a30*/  MOV R11, R13 ;  /* 0x0000000d000b7202 */ /* 0x000fce0000000f00 */
.L_x_11:
[----:B------:R-:W-:Y:S05]  /*1a40*/  BSYNC.RECONVERGENT B2 ;  /* 0x0000000000027941 */ /* 0x000fea0003800200 */
.L_x_10:
[----:B------:R-:W2:Y:S01]  /*1a50*/  LDG.E R15, desc[UR12][R4.64+-0x1c] ;  /* 0xffffe40c040f7981 */ /* 0x000ea2000c1e1900 */
[----:B------:R-:W0:Y:S01]  /*1a60*/  MUFU.RCP R0, R3 ;  /* 0x0000000300007308 */ /* 0x000e220000001000 */
[----:B------:R-:W-:Y:S02]  /*1a70*/  BSSY.RECONVERGENT B2, `(.L_x_12) ;  /* 0x000000c000027945 */ /* 0x000fe40003800200 */
[----:B------:R1:W-:Y:S01]  /*1a80*/  STG.E desc[UR12][R4.64+-0x20], R11 ;  /* 0xffffe00b04007986 */ /* 0x0003e2000c10190c */
[----:B0-----:R-:W-:-:S04]  /*1a90*/  FFMA R13, R0, -R3, 1 ;  /* 0x3f800000000d7423 */ /* 0x001fc80000000803 */
[----:B------:R-:W-:Y:S01]  /*1aa0*/  FFMA R0, R0, R13, R0 ;  /* 0x0000000d00007223 */ /* 0x000fe20000000000 */
[----:B--2---:R-:W0:Y:S03]  /*1ab0*/  FCHK P0, R15, R3 ;  /* 0x000000030f007302 */ /* 0x004e260000000000 */
[----:B------:R-:W-:-:S04]  /*1ac0*/  FFMA R10, R0, R15, RZ ;  /* 0x0000000f000a7223 */ /* 0x000fc800000000ff */
[----:B------:R-:W-:-:S04]  /*1ad0*/  FFMA R13, R10, -R3, R15 ;  /* 0x800000030a0d7223 */ /* 0x000fc8000000000f */
[----:B------:R-:W-:Y:S01]  /*1ae0*/  FFMA R13, R0, R13, R10 ;  /* 0x0000000d000d7223 */ /* 0x000fe2000000000a */
[----:B01----:R-:W-:Y:S06]  /*1af0*/  @!P0 BRA `(.L_x_13) ;  /* 0x00000000000c8947 */ /* 0x003fec0003800000 */
[----:B------:R-:W-:Y:S02]  /*1b00*/  MOV R0, R15 ;  /* 0x0000000f00007202 */ /* 0x000fe40000000f00 */
[----:B------:R-:W-:-:S07]  /*1b10*/  MOV R10, 0x1b30 ;  /* 0x00001b30000a7802 */ /* 0x000fce0000000f00 */
[----:B------:R-:W-:Y:S05]  /*1b20*/  CALL.REL.NOINC `($__internal_0_$__cuda_sm3x_div_rn_noftz_f32_slowpath) ;  /* 0x0000002c00c87944 */ /* 0x000fea0003c00000 */
.L_x_13:
[----:B------:R-:W-:Y:S05]  /*1b30*/  BSYNC.RECONVERGENT B2 ;  /* 0x0000000000027941 */ /* 0x000fea0003800200 */
.L_x_12:
        /* <DEDUP_REMOVED lines=14> */
[----:B------:R-:W-:-:S07]  /*1c20*/  MOV R11, R13 ;  /* 0x0000000d000b7202 */ /* 0x000fce0000000f00 */
.L_x_15:
[----:B------:R-:W-:Y:S05]  /*1c30*/  BSYNC.RECONVERGENT B2 ;  /* 0x0000000000027941 */ /* 0x000fea0003800200 */
.L_x_14:
        /* <DEDUP_REMOVED lines=14> */
.L_x_17:
[----:B------:R-:W-:Y:S05]  /*1d20*/  BSYNC.RECONVERGENT B2 ;  /* 0x0000000000027941 */ /* 0x000fea0003800200 */
.L_x_16:
        /* <DEDUP_REMOVED lines=15> */
.L_x_19:
[----:B------:R-:W-:Y:S05]  /*1e20*/  BSYNC.RECONVERGENT B2 ;  /* 0x0000000000027941 */ /* 0x000fea0003800200 */
.L_x_18:
        /* <DEDUP_REMOVED lines=14> */
.L_x_21:
[----:B------:R-:W-:Y:S05]  /*1f10*/  BSYNC.RECONVERGENT B2 ;  /* 0x0000000000027941 */ /* 0x000fea0003800200 */
.L_x_20:
        /* <DEDUP_REMOVED lines=15> */
.L_x_23:
[----:B------:R-:W-:Y:S05]  /*2010*/  BSYNC.RECONVERGENT B2 ;  /* 0x0000000000027941 */ /* 0x000fea0003800200 */
.L_x_22:
        /* <DEDUP_REMOVED lines=14> */
.L_x_25:
[----:B------:R-:W-:Y:S05]  /*2100*/  BSYNC.RECONVERGENT B2 ;  /* 0x0000000000027941 */ /* 0x000fea0003800200 */
.L_x_24:
        /* <DEDUP_REMOVED lines=15> */
.L_x_27:
[----:B------:R-:W-:Y:S05]  /*2200*/  BSYNC.RECONVERGENT B2 ;  /* 0x0000000000027941 */ /* 0x000fea0003800200 */
.L_x_26:
        /* <DEDUP_REMOVED lines=14> */
.L_x_29:
[----:B------:R-:W-:Y:S05]  /*22f0*/  BSYNC.RECONVERGENT B2 ;  /* 0x0000000000027941 */ /* 0x000fea0003800200 */
.L_x_28:
        /* <DEDUP_REMOVED lines=15> */
.L_x_31:
[----:B------:R-:W-:Y:S05]  /*23f0*/  BSYNC.RECONVERGENT B2 ;  /* 0x0000000000027941 */ /* 0x000fea0003800200 */
.L_x_30:
        /* <DEDUP_REMOVED lines=14> */
.L_x_33:
[----:B------:R-:W-:Y:S05]  /*24e0*/  BSYNC.RECONVERGENT B2 ;  /* 0x0000000000027941 */ /* 0x000fea0003800200 */
.L_x_32:
        /* <DEDUP_REMOVED lines=15> */
.L_x_35:
[----:B------:R-:W-:Y:S05]  /*25e0*/  BSYNC.RECONVERGENT B2 ;  /* 0x0000000000027941 */ /* 0x000fea0003800200 */
.L_x_34:
        /* <DEDUP_REMOVED lines=14> */
.L_x_37:
[----:B------:R-:W-:Y:S05]  /*26d0*/  BSYNC.RECONVERGENT B2 ;  /* 0x0000000000027941 */ /* 0x000fea0003800200 */
.L_x_36:
        /* <DEDUP_REMOVED lines=15> */
.L_x_39:
[----:B------:R-:W-:Y:S05]  /*27d0*/  BSYNC.RECONVERGENT B2 ;  /* 0x0000000000027941 */ /* 0x000fea0003800200 */
.L_x_38:
        /* <DEDUP_REMOVED lines=14> */
.L_x_41:
[----:B------:R-:W-:Y:S05]  /*28c0*/  BSYNC.RECONVERGENT B2 ;  /* 0x0000000000027941 */ /* 0x000fea0003800200 */
.L_x_40:
[----:B------:R3:W-:Y:S01]  /*28d0*/  STG.E desc[UR12][R4.64+0x1c], R13 ;  /* 0x00001c0d04007986 */ /* 0x0007e2000c10190c */
[----:B------:R-:W-:Y:S01]  /*28e0*/  UIADD3 UR8, UPT, UPT, UR8, 0x10, URZ ;  /* 0x0000001008087890 */ /* 0x000fe2000fffe0ff */
[----:B------:R-:W-:-:S03]  /*28f0*/  IADD3 R7, PT, PT, R7, 0x10, RZ ;  /* 0x0000001007077810 */ /* 0x000fc60007ffe0ff */
[----:B------:R-:W-:-:S09]  /*2900*/  UISETP.NE.AND UP0, UPT, UR8, URZ, UPT ;  /* 0x000000ff0800728c */ /* 0x000fd2000bf05270 */
[----:B---3--:R-:W-:Y:S05]  /*2910*/  BRA.U UP0, `(.L_x_42) ;  /* 0xfffffff100087547 */ /* 0x008fea000b83ffff */
.L_x_9:
[----:B------:R-:W-:-:S09]  /*2920*/  UISETP.NE.AND UP0, UPT, UR16, URZ, UPT ;  /* 0x000000ff1000728c */ /* 0x000fd2000bf05270 */
[----:B------:R-:W-:Y:S05]  /*2930*/  BRA.U !UP0, `(.L_x_8) ;  /* 0x0000000d08d87547 */ /* 0x000fea000b800000 */
[----:B------:R-:W3:Y:S01]  /*2940*/  LDCU UR6, c[0x0][0x3a8] ;  /* 0x00007500ff0677ac */ /* 0x000ee20008000800 */
[----:B------:R-:W-:Y:S02]  /*2950*/  UISETP.GE.U32.AND UP0, UPT, UR16, 0x8, UPT ;  /* 0x000000081000788c */ /* 0x000fe4000bf06070 */
[----:B---3--:R-:W-:-:S07]  /*2960*/  ULOP3.LUT UR6, UR6, 0x7, URZ, 0xc0, !UPT ;  /* 0x0000000706067892 */ /* 0x008fce000f8ec0ff */
[----:B------:R-:W-:Y:S05]  /*2970*/  BRA.U !UP0, `(.L_x_43) ;  /* 0x00000009080c7547 */ /* 0x000fea000b800000 */
[----:B012---:R-:W-:-:S05]  /*2980*/  IADD3 R5, PT, PT, R2, UR4, RZ ;  /* 0x0000000402057c10 */ /* 0x007fca000fffe0ff */
        /* <DEDUP_REMOVED lines=11> */
[----:B------:R-:W-:Y:S02]  /*2a40*/  MOV R0, R12 ;  /* 0x0000000c00007202 */ /* 0x000fe40000000f00 */
[----:B------:R-:W-:-:S07]  /*2a50*/  MOV R10, 0x2a70 ;  /* 0x00002a70000a7802 */ /* 0x000fce0000000f00 */
[----:B------:R-:W-:Y:S05]  /*2a60*/  CALL.REL.NOINC `($__internal_0_$__cuda_sm3x_div_rn_noftz_f32_slowpath) ;  /* 0x0000001c00f87944 */ /* 0x000fea0003c00000 */
[----:B------:R-:W-:-:S07]  /*2a70*/  MOV R7, R13 ;  /* 0x0000000d00077202 */ /* 0x000fce0000000f00 */
.L_x_45:
[----:B------:R-:W-:Y:S05]  /*2a80*/  BSYNC.RECONVERGENT B2 ;  /* 0x0000000000027941 */ /* 0x000fea0003800200 */
.L_x_44:
        /* <DEDUP_REMOVED lines=15> */
.L_x_47:
[----:B------:R-:W-:Y:S05]  /*2b80*/  BSYNC.RECONVERGENT B2 ;  /* 0x0000000000027941 */ /* 0x000fea0003800200 */
.L_x_46:
        /* <DEDUP_REMOVED lines=15> */
.L_x_49:
[----:B------:R-:W-:Y:S05]  /*2c80*/  BSYNC.RECONVERGENT B2 ;  /* 0x0000000000027941 */ /* 0x000fea0003800200 */
.L_x_48:
        /* <DEDUP_REMOVED lines=15> */
.L_x_51:
[----:B------:R-:W-:Y:S05]  /*2d80*/  BSYNC.RECONVERGENT B2 ;  /* 0x0000000000027941 */ /* 0x000fea0003800200 */
.L_x_50:
        /* <DEDUP_REMOVED lines=15> */
.L_x_53:
[----:B------:R-:W-:Y:S05]  /*2e80*/  BSYNC.RECONVERGENT B2 ;  /* 0x0000000000027941 */ /* 0x000fea0003800200 */
.L_x_52:
        /* <DEDUP_REMOVED lines=15> */
.L_x_55:
[----:B------:R-:W-:Y:S05]  /*2f80*/  BSYNC.RECONVERGENT B2 ;  /* 0x0000000000027941 */ /* 0x000fea0003800200 */
.L_x_54:
        /* <DEDUP_REMOVED lines=15> */
.L_x_57:
[----:B------:R-:W-:Y:S05]  /*3080*/  BSYNC.RECONVERGENT B2 ;  /* 0x0000000000027941 */ /* 0x000fea0003800200 */
.L_x_56:
        /* <DEDUP_REMOVED lines=15> */
.L_x_59:
[----:B------:R-:W-:Y:S05]  /*3180*/  BSYNC.RECONVERGENT B2 ;  /* 0x0000000000027941 */ /* 0x000fea0003800200 */
.L_x_58:
[----:B------:R3:W-:Y:S01]  /*3190*/  STG.E desc[UR12][R4.64+0x1c], R11 ;  /* 0x00001c0b04007986 */ /* 0x0007e2000c10190c */
[----:B------:R-:W-:-:S12]  /*31a0*/  UIADD3 UR4, UPT, UPT, UR4, 0x8, URZ ;  /* 0x0000000804047890 */ /* 0x000fd8000fffe0ff */
.L_x_43:
[----:B------:R-:W-:-:S09]  /*31b0*/  UISETP.NE.AND UP0, UPT, UR6, URZ, UPT ;  /* 0x000000ff0600728c */ /* 0x000fd2000bf05270 */
[----:B------:R-:W-:Y:S05]  /*31c0*/  BRA.U !UP0, `(.L_x_8) ;  /* 0x0000000508b47547 */ /* 0x000fea000b800000 */
[----:B------:R-:W4:Y:S01]  /*31d0*/  LDCU UR7, c[0x0][0x3a8] ;  /* 0x00007500ff0777ac */ /* 0x000f220008000800 */
[----:B------:R-:W-:Y:S02]  /*31e0*/  UISETP.GE.U32.AND UP0, UPT, UR6, 0x4, UPT ;  /* 0x000000040600788c */ /* 0x000fe4000bf06070 */
[----:B----4-:R-:W-:-:S07]  /*31f0*/  ULOP3.LUT UR8, UR7, 0x3, URZ, 0xc0, !UPT ;  /* 0x0000000307087892 */ /* 0x010fce000f8ec0ff */
[----:B------:R-:W-:Y:S05]  /*3200*/  BRA.U !UP0, `(.L_x_60) ;  /* 0x00000005080c7547 */ /* 0x000fea000b800000 */
[----:B0123--:R-:W-:-:S05]  /*3210*/  IADD3 R5, PT, PT, R2, UR4, RZ ;  /* 0x0000000402057c10 */ /* 0x00ffca000fffe0ff */
        /* <DEDUP_REMOVED lines=15> */
.L_x_62:
[----:B------:R-:W-:Y:S05]  /*3310*/  BSYNC.RECONVERGENT B2 ;  /* 0x0000000000027941 */ /* 0x000fea0003800200 */
.L_x_61:
        /* <DEDUP_REMOVED lines=15> */
.L_x_64:
[----:B------:R-:W-:Y:S05]  /*3410*/  BSYNC.RECONVERGENT B2 ;  /* 0x0000000000027941 */ /* 0x000fea0003800200 */
.L_x_63:
        /* <DEDUP_REMOVED lines=15> */
.L_x_66:
[----:B------:R-:W-:Y:S05]  /*3510*/  BSYNC.RECONVERGENT B2 ;  /* 0x0000000000027941 */ /* 0x000fea0003800200 */
.L_x_65:
        /* <DEDUP_REMOVED lines=15> */
.L_x_68:
[----:B------:R-:W-:Y:S05]  /*3610*/  BSYNC.RECONVERGENT B2 ;  /* 0x0000000000027941 */ /* 0x000fea0003800200 */
.L_x_67:
[----:B------:R4:W-:Y:S01]  /*3620*/  STG.E desc[UR12][R4.64+0xc], R11 ;  /* 0x00000c0b04007986 */ /* 0x0009e2000c10190c */
[----:B------:R-:W-:-:S12]  /*3630*/  UIADD3 UR4, UPT, UPT, UR4, 0x4, URZ ;  /* 0x0000000404047890 */ /* 0x000fd8000fffe0ff */
.L_x_60:
[----:B------:R-:W-:-:S09]  /*3640*/  UISETP.NE.AND UP0, UPT, UR8, URZ, UPT ;  /* 0x000000ff0800728c */ /* 0x000fd2000bf05270 */
[----:B------:R-:W-:Y:S05]  /*3650*/  BRA.U !UP0, `(.L_x_8) ;  /* 0x0000000108907547 */ /* 0x000fea000b800000 */
[----:B------:R-:W5:Y:S01]  /*3660*/  LDCU UR9, c[0x0][0x3a8] ;  /* 0x00007500ff0977ac */ /* 0x000f620008000800 */
[----:B------:R-:W-:Y:S01]  /*3670*/  IADD3 R2, PT, PT, R2, UR4, RZ ;  /* 0x0000000402027c10 */ /* 0x000fe2000fffe0ff */
[----:B------:R-:W0:Y:S01]  /*3680*/  LDCU.64 UR16, c[0x0][0x3a0] ;  /* 0x00007400ff1077ac */ /* 0x000e220008000a00 */
[----:B-----5:R-:W-:Y:S02]  /*3690*/  UIMAD UR10, UR15, UR9, URZ ;  /* 0x000000090f0a72a4 */ /* 0x020fe4000f8e02ff */
[----:B------:R-:W-:Y:S02]  /*36a0*/  UIMAD.WIDE.U32 UR6, UR9, UR9, URZ ;  /* 0x00000009090672a5 */ /* 0x000fe4000f8e00ff */
[----:B------:R-:W-:-:S04]  /*36b0*/  UIMAD UR10, UR15, UR9, UR10 ;  /* 0x000000090f0a72a4 */ /* 0x000fc8000f8e020a */
[----:B------:R-:W-:Y:S02]  /*36c0*/  UIADD3 UR10, UPT, UPT, UR7, UR10, URZ ;  /* 0x0000000a070a7290 */ /* 0x000fe4000fffe0ff */
[----:B------:R-:W-:Y:S02]  /*36d0*/  UIMAD.WIDE.U32 UR6, UR6, UR14, URZ ;  /* 0x0000000e060672a5 */ /* 0x000fe4000f8e00ff */
[----:B------:R-:W-:Y:S02]  /*36e0*/  UIMAD UR10, UR10, UR14, URZ ;  /* 0x0000000e0a0a72a4 */ /* 0x000fe4000f8e02ff */
[----:B0-----:R-:W-:Y:S02]  /*36f0*/  ULEA UR16, UP0, UR6, UR16, 0x2 ;  /* 0x0000001006107291 */ /* 0x001fe4000f8010ff */
[----:B------:R-:W-:Y:S02]  /*3700*/  UIADD3 UR10, UPT, UPT, UR7, UR10, URZ ;  /* 0x0000000a070a7290 */ /* 0x000fe4000fffe0ff */
[----:B------:R-:W-:-:S02]  /*3710*/  UIADD3 UR7, UPT, UPT, -UR8, URZ, URZ ;  /* 0x000000ff08077290 */ /* 0x000fc4000fffe1ff */
[----:B------:R-:W-:-:S12]  /*3720*/  ULEA.HI.X UR10, UR6, UR17, UR10, 0x2, UP0 ;  /* 0x00000011060a7291 */ /* 0x000fd800080f140a */
.L_x_71:
[----:B01234-:R-:W-:Y:S02]  /*3730*/  MOV R4, UR16 ;  /* 0x0000001000047c02 */ /* 0x01ffe40008000f00 */
[----:B------:R-:W-:-:S03]  /*3740*/  MOV R5, UR10 ;  /* 0x0000000a00057c02 */ /* 0x000fc60008000f00 */
[----:B------:R-:W-:-:S05]  /*3750*/  IMAD.WIDE R4, R2, 0x4, R4 ;  /* 0x0000000402047825 */ /* 0x000fca00078e0204 */
[----:B------:R-:W2:Y:S01]  /*3760*/  LDG.E R12, desc[UR12][R4.64] ;  /* 0x0000000c040c7981 */ /* 0x000ea2000c1e1900 */
[----:B------:R-:W0:Y:S01]  /*3770*/  MUFU.RCP R0, R3 ;  /* 0x0000000300007308 */ /* 0x000e220000001000 */
[----:B------:R-:W-:Y:S01]  /*3780*/  UIADD3 UR7, UPT, UPT, UR7, 0x1, URZ ;  /* 0x0000000107077890 */ /* 0x000fe2000fffe0ff */
[----:B------:R-:W-:Y:S03]  /*3790*/  BSSY.RECONVERGENT B2, `(.L_x_69) ;  /* 0x000000d000027945 */ /* 0x000fe60003800200 */
[----:B------:R-:W-:Y:S01]  /*37a0*/  UISETP.NE.AND UP0, UPT, UR7, URZ, UPT ;  /* 0x000000ff0700728c */ /* 0x000fe2000bf05270 */
[----:B0-----:R-:W-:-:S04]  /*37b0*/  FFMA R7, R0, -R3, 1 ;  /* 0x3f80000000077423 */ /* 0x001fc80000000803 */
[----:B------:R-:W-:Y:S01]  /*37c0*/  FFMA R0, R0, R7, R0 ;  /* 0x0000000700007223 */ /* 0x000fe20000000000 */
[----:B--2---:R-:W0:Y:S03]  /*37d0*/  FCHK P0, R12, R3 ;  /* 0x000000030c007302 */ /* 0x004e260000000000 */
        /* <DEDUP_REMOVED lines=8> */
.L_x_70:
[----:B------:R-:W-:Y:S05]  /*3860*/  BSYNC.RECONVERGENT B2 ;  /* 0x0000000000027941 */ /* 0x000fea0003800200 */
.L_x_69:
[----:B------:R0:W-:Y:S01]  /*3870*/  STG.E desc[UR12][R4.64], R7 ;  /* 0x0000000704007986 */ /* 0x0001e2000c10190c */
[----:B------:R-:W-:Y:S01]  /*3880*/  IADD3 R2, PT, PT, R2, 0x1, RZ ;  /* 0x0000000102027810 */ /* 0x000fe20007ffe0ff */
[----:B------:R-:W-:Y:S06]  /*3890*/  BRA.U UP0, `(.L_x_71) ;  /* 0xfffffffd00a47547 */ /* 0x000fec000b83ffff */
.L_x_8:
[----:B01----:R-:W0:Y:S01]  /*38a0*/  LDC R7, c[0x0][0x3a8] ;  /* 0x0000ea00ff077b82 */ /* 0x003e220000000800 */
[----:B------:R-:W1:Y:S01]  /*38b0*/  LDCU.64 UR6, c[0x0][0x398] ;  /* 0x00007300ff0677ac */ /* 0x000e620008000a00 */
[----:B--2---:R-:W-:Y:S01]  /*38c0*/  SHF.L.U32 R0, R6, 0x7, RZ ;  /* 0x0000000706007819 */ /* 0x004fe200000006ff */
[----:B-1----:R-:W-:-:S04]  /*38d0*/  UIADD3 UR4, UP0, UPT, UR20, UR6, URZ ;  /* 0x0000000614047290 */ /* 0x002fc8000ff1e0ff */
[----:B------:R-:W-:Y:S01]  /*38e0*/  UIADD3.X UR6, UPT, UPT, UR5, UR7, URZ, UP0, !UPT ;  /* 0x0000000705067290 */ /* 0x000fe200087fe4ff */
[----:B0-----:R-:W-:Y:S02]  /*38f0*/  ISETP.GT.AND P0, PT, R7, RZ, PT ;  /* 0x000000ff0700720c */ /* 0x001fe40003f04270 */
[----:B------:R-:W-:-:S03]  /*3900*/  MOV R10, UR4 ;  /* 0x00000004000a7c02 */ /* 0x000fc60008000f00 */
[----:B---34-:R-:W-:-:S08]  /*3910*/  MOV R11, UR6 ;  /* 0x00000006000b7c02 */ /* 0x018fd00008000f00 */
[----:B------:R-:W-:Y:S05]  /*3920*/  @P0 BRA `(.L_x_72) ;  /* 0x0000000800200947 */ /* 0x000fea0003800000 */
[C---:B------:R-:W-:Y:S01]  /*3930*/  IADD3 R5, PT, PT, R0.reuse, 0x20, RZ ;  /* 0x0000002000057810 */ /* 0x040fe20007ffe0ff */
[C-C-:B------:R-:W-:Y:S01]  /*3940*/  IMAD.WIDE R2, R0.reuse, 0x2, R10.reuse ;  /* 0x0000000200027825 */ /* 0x140fe200078e020a */
[C---:B------:R-:W-:Y:S02]  /*3950*/  IADD3 R7, PT, PT, R0.reuse, 0x40, RZ ;  /* 0x0000004000077810 */ /* 0x040fe40007ffe0ff */
[----:B------:R-:W-:Y:S01]  /*3960*/  IADD3 R9, PT, PT, R0, 0x60, RZ ;  /* 0x0000006000097810 */ /* 0x000fe20007ffe0ff */
[--C-:B------:R-:W-:Y:S01]  /*3970*/  IMAD.WIDE R4, R5, 0x2, R10.reuse ;  /* 0x0000000205047825 */ /* 0x100fe200078e020a */
[----:B------:R-:W-:Y:S03]  /*3980*/  STG.E.U16 desc[UR12][R2.64], RZ ;  /* 0x000000ff02007986 */ /* 0x000fe6000c10150c */
[--C-:B------:R-:W-:Y:S01]  /*3990*/  IMAD.WIDE R6, R7, 0x2, R10.reuse ;  /* 0x0000000207067825 */ /* 0x100fe200078e020a */
[----:B------:R-:W-:Y:S03]  /*39a0*/  STG.E.U16 desc[UR12][R2.64+0x2], RZ ;  /* 0x000002ff02007986 */ /* 0x000fe6000c10150c */
[----:B------:R-:W-:Y:S01]  /*39b0*/  IMAD.WIDE R10, R9, 0x2, R10 ;  /* 0x00000002090a7825 */ /* 0x000fe200078e020a */
[----:B------:R-:W-:Y:S04]  /*39c0*/  STG.E.U16 desc[UR12][R2.64+0x4], RZ ;  /* 0x000004ff02007986 */ /* 0x000fe8000c10150c */
        /* <DEDUP_REMOVED lines=124> */
[----:B------:R-:W-:Y:S01]  /*4190*/  STG.E.U16 desc[UR12][R10.64+0x3e], RZ ;  /* 0x00003eff0a007986 */ /* 0x000fe2000c10150c */
[----:B------:R-:W-:Y:S05]  /*41a0*/  EXIT ;  /* 0x000000000000794d */ /* 0x000fea0003800000 */
.L_x_72:
[----:B------:R-:W0:Y:S01]  /*41b0*/  LDC.64 R12, c[0x0][0x390] ;  /* 0x0000e400ff0c7b82 */ /* 0x000e220000000a00 */
[C---:B------:R-:W-:Y:S02]  /*41c0*/  IMAD R2, R7.reuse, UR15, RZ ;  /* 0x0000000f07027c24 */ /* 0x040fe4000f8e02ff */
[----:B------:R-:W-:-:S04]  /*41d0*/  IMAD.WIDE.U32 R14, R7, R7, RZ ;  /* 0x00000007070e7225 */ /* 0x000fc800078e00ff */
[C---:B------:R-:W-:Y:S01]  /*41e0*/  IMAD R3, R7.reuse, UR15, R2 ;  /* 0x0000000f07037c24 */ /* 0x040fe2000f8e0202 */
[----:B------:R-:W1:Y:S01]  /*41f0*/  LDC.64 R4, c[0x0][0x3a0] ;  /* 0x0000e800ff047b82 */ /* 0x000e620000000a00 */
[----:B------:R-:W-:-:S03]  /*4200*/  LOP3.LUT R2, R7, 0x7, RZ, 0xc0, !PT ;  /* 0x0000000707027812 */ /* 0x000fc600078ec0ff */
[----:B------:R-:W-:Y:S01]  /*4210*/  IADD3 R3, PT, PT, R15, R3, RZ ;  /* 0x000000030f037210 */ /* 0x000fe20007ffe0ff */
[----:B------:R-:W-:Y:S01]  /*4220*/  IMAD.WIDE.U32 R14, R14, UR14, RZ ;  /* 0x0000000e0e0e7c25 */ /* 0x000fe2000f8e00ff */
[----:B------:R-:W-:-:S03]  /*4230*/  IADD3 R16, PT, PT, R2, -0x1, RZ ;  /* 0xffffffff02107810 */ /* 0x000fc60007ffe0ff */
[----:B------:R-:W-:Y:S01]  /*4240*/  IMAD R3, R3, UR14, RZ ;  /* 0x0000000e03037c24 */ /* 0x000fe2000f8e02ff */
[----:B------:R-:W-:-:S04]  /*4250*/  ISETP.GE.U32.AND P0, PT, R16, 0x3, PT ;  /* 0x000000031000780c */ /* 0x000fc80003f06070 */
[----:B------:R-:W-:Y:S02]  /*4260*/  IADD3 R3, PT, PT, R15, R3, RZ ;  /* 0x000000030f037210 */ /* 0x000fe40007ffe0ff */
[----:B0-----:R-:W-:-:S04]  /*4270*/  IADD3 R12, P1, PT, R12, UR20, RZ ;  /* 0x000000140c0c7c10 */ /* 0x001fc8000ff3e0ff */
[----:B------:R-:W-:Y:S02]  /*4280*/  IADD3.X R13, PT, PT, R13, UR5, RZ, P1, !PT ;  /* 0x000000050d0d7c10 */ /* 0x000fe40008ffe4ff */
[----:B-1----:R-:W-:-:S04]  /*4290*/  LEA R4, P2, R14, R4, 0x2 ;  /* 0x000000040e047211 */ /* 0x002fc800078410ff */
[----:B------:R-:W-:Y:S02]  /*42a0*/  LEA.HI.X R17, R14, R5, R3, 0x2, P2 ;  /* 0x000000050e117211 */ /* 0x000fe400010f1403 */
[C---:B------:R-:W-:Y:S02]  /*42b0*/  LOP3.LUT R3, R7.reuse, 0x7ffffff8, RZ, 0xc0, !PT ;  /* 0x7ffffff807037812 */ /* 0x040fe400078ec0ff */
[----:B------:R-:W-:Y:S02]  /*42c0*/  IADD3 R14, P1, PT, R12, 0x400, RZ ;  /* 0x000004000c0e7810 */ /* 0x000fe40007f3e0ff */
[----:B------:R-:W-:Y:S01]  /*42d0*/  IADD3 R16, P2, PT, R4, 0x10, RZ ;  /* 0x0000001004107810 */ /* 0x000fe20007f5e0ff */
[----:B------:R-:W-:Y:S01]  /*42e0*/  IMAD R4, R6, R7, RZ ;  /* 0x0000000706047224 */ /* 0x000fe200078e02ff */
[----:B------:R-:W-:Y:S01]  /*42f0*/  LOP3.LUT R5, R7, 0x3, RZ, 0xc0, !PT ;  /* 0x0000000307057812 */ /* 0x000fe200078ec0ff */
[----:B------:R-:W-:Y:S01]  /*4300*/  HFMA2 R7, -RZ, RZ, 0, 0 ;  /* 0x00000000ff077431 */ /* 0x000fe200000001ff */
[----:B------:R-:W-:-:S02]  /*4310*/  IADD3 R6, PT, PT, -R3, RZ, RZ ;  /* 0x000000ff03067210 */ /* 0x000fc40007ffe1ff */
[----:B------:R-:W-:Y:S02]  /*4320*/  IADD3.X R15, PT, PT, RZ, R13, RZ, P1, !PT ;  /* 0x0000000dff0f7210 */ /* 0x000fe40000ffe4ff */
[----:B------:R-:W-:-:S07]  /*4330*/  IADD3.X R17, PT, PT, RZ, R17, RZ, P2, !PT ;  /* 0x00000011ff117210 */ /* 0x000fce00017fe4ff */
.L_x_77:
[----:B0-----:R-:W0:Y:S01]  /*4340*/  LDC R24, c[0x0][0x3a8] ;  /* 0x0000ea00ff187b82 */ /* 0x001e220000000800 */
[----:B------:R-:W-:Y:S02]  /*4350*/  CS2R R26, SRZ ;  /* 0x00000000001a7805 */ /* 0x000fe4000001ff00 */
[----:B0-----:R-:W-:-:S13]  /*4360*/  ISETP.GE.U32.AND P1, PT, R24, 0x8, PT ;  /* 0x000000081800780c */ /* 0x001fda0003f26070 */
[----:B------:R-:W-:Y:S05]  /*4370*/  @!P1 BRA `(.L_x_73) ;  /* 0x0000000000b09947 */ /* 0x000fea0003800000 */
[----:B------:R-:W-:Y:S01]  /*4380*/  IMAD.WIDE.U32 R18, R7, 0x2, R14 ;  /* 0x0000000207127825 */ /* 0x000fe200078e000e */
[----:B------:R-:W-:Y:S02]  /*4390*/  MOV R27, RZ ;  /* 0x000000ff001b7202 */ /* 0x000fe40000000f00 */
[----:B------:R-:W-:Y:S02]  /*43a0*/  MOV R23, R4 ;  /* 0x0000000400177202 */ /* 0x000fe40000000f00 */
[----:B------:R-:W-:-:S07]  /*43b0*/  MOV R22, R6 ;  /* 0x0000000600167202 */ /* 0x000fce0000000f00 */
.L_x_74:
[----:B------:R-:W-:Y:S01]  /*43c0*/  IMAD.WIDE R20, R23, 0x4, R16 ;  /* 0x0000000417147825 */ /* 0x000fe200078e0210 */
[----:B------:R-:W2:Y:S04]  /*43d0*/  LDG.E.U16.CONSTANT R25, desc[UR12][R18.64+-0x400] ;  /* 0xfffc000c12197981 */ /* 0x000ea8000c1e9500 */
[----:B------:R-:W3:Y:S04]  /*43e0*/  LDG.E R26, desc[UR12][R20.64+-0x10] ;  /* 0xfffff00c141a7981 */ /* 0x000ee8000c1e1900 */
[----:B------:R-:W4:Y:S04]  /*43f0*/  LDG.E.U16.CONSTANT R28, desc[UR12][R18.64+0x200] ;  /* 0x0002000c121c7981 */ /* 0x000f28000c1e9500 */
[----:B------:R0:W5:Y:S01]  /*4400*/  LDG.E.U16.CONSTANT R29, desc[UR12][R18.64+0x300] ;  /* 0x0003000c121d7981 */ /* 0x000162000c1e9500 */
[----:B--2---:R-:W-:-:S05]  /*4410*/  HADD2.F32 R25, -RZ, R25.H0_H0 ;  /* 0x20000019ff197230 */ /* 0x004fca0000004100 */
[----:B---3--:R-:W-:Y:S02]  /*4420*/  FFMA R25, R26, R25, R27 ;  /* 0x000000191a197223 */ /* 0x008fe4000000001b */
[----:B------:R-:W2:Y:S04]  /*4430*/  LDG.E.U16.CONSTANT R27, desc[UR12][R18.64+-0x300] ;  /* 0xfffd000c121b7981 */ /* 0x000ea8000c1e9500 */
[----:B------:R-:W3:Y:S01]  /*4440*/  LDG.E R26, desc[UR12][R20.64+-0xc] ;  /* 0xfffff40c141a7981 */ /* 0x000ee2000c1e1900 */
        /* <DEDUP_REMOVED lines=16> */
[----:B------:R-:W-:Y:S01]  /*4550*/  IADD3 R22, PT, PT, R22, 0x8, RZ ;  /* 0x0000000816167810 */ /* 0x000fe20007ffe0ff */
[----:B--2---:R-:W-:-:S05]  /*4560*/  HADD2.F32 R27, -RZ, R27.H0_H0 ;  /* 0x2000001bff1b7230 */ /* 0x004fca0000004100 */
[----:B---3--:R-:W-:Y:S02]  /*4570*/  FFMA R26, R25, R27, R26 ;  /* 0x0000001b191a7223 */ /* 0x008fe4000000001a */
[----:B------:R-:W2:Y:S04]  /*4580*/  LDG.E R25, desc[UR12][R20.64+0x8] ;  /* 0x0000080c14197981 */ /* 0x000ea8000c1e1900 */
[----:B------:R-:W3:Y:S01]  /*4590*/  LDG.E R27, desc[UR12][R20.64+0xc] ;  /* 0x00000c0c141b7981 */ /* 0x000ee2000c1e1900 */
[----:B------:R-:W-:Y:S01]  /*45a0*/  ISETP.NE.AND P1, PT, R22, RZ, PT ;  /* 0x000000ff1600720c */ /* 0x000fe20003f25270 */
[----:B----4-:R-:W-:Y:S01]  /*45b0*/  HADD2.F32 R28, -RZ, R28.H0_H0 ;  /* 0x2000001cff1c7230 */ /* 0x010fe20000004100 */
[----:B0-----:R-:W-:Y:S01]  /*45c0*/  IADD3 R18, P2, PT, R18, 0x800, RZ ;  /* 0x0000080012127810 */ /* 0x001fe20007f5e0ff */
[----:B-----5:R-:W-:Y:S01]  /*45d0*/  HADD2.F32 R29, -RZ, R29.H0_H0 ;  /* 0x2000001dff1d7230 */ /* 0x020fe20000004100 */
[----:B------:R-:W-:-:S02]  /*45e0*/  IADD3 R23, PT, PT, R23, 0x8, RZ ;  /* 0x0000000817177810 */ /* 0x000fc40007ffe0ff */
[----:B------:R-:W-:Y:S01]  /*45f0*/  IADD3.X R19, PT, PT, RZ, R19, RZ, P2, !PT ;  /* 0x00000013ff137210 */ /* 0x000fe200017fe4ff */
[----:B--2---:R-:W-:-:S04]  /*4600*/  FFMA R26, R25, R28, R26 ;  /* 0x0000001c191a7223 */ /* 0x004fc8000000001a */
[----:B---3--:R-:W-:Y:S02]  /*4610*/  FFMA R27, R27, R29, R26 ;  /* 0x0000001d1b1b7223 */ /* 0x008fe4000000001a */
[----:B------:R-:W-:Y:S05]  /*4620*/  @P1 BRA `(.L_x_74) ;  /* 0xfffffffc00641947 */ /* 0x000fea000383ffff */
[----:B------:R-:W-:-:S07]  /*4630*/  MOV R26, R3 ;  /* 0x00000003001a7202 */ /* 0x000fce0000000f00 */
.L_x_73:
[----:B------:R-:W-:-:S13]  /*4640*/  ISETP.NE.AND P1, PT, R2, RZ, PT ;  /* 0x000000ff0200720c */ /* 0x000fda0003f25270 */
[----:B------:R-:W-:Y:S05]  /*4650*/  @!P1 BRA `(.L_x_75) ;  /* 0x0000000000dc9947 */ /* 0x000fea0003800000 */
[----:B------:R-:W-:Y:S01]  /*4660*/  ISETP.NE.AND P1, PT, R5, RZ, PT ;  /* 0x000000ff0500720c */ /* 0x000fe20003f25270 */
[----:B------:R-:W-:-:S12]  /*4670*/  @!P0 BRA `(.L_x_76) ;  /* 0x00000000006c8947 */ /* 0x000fd80003800000 */
[----:B------:R-:W-:Y:S02]  /*4680*/  LEA R25, R26, R7, 0x7 ;  /* 0x000000071a197211 */ /* 0x000fe400078e38ff */
[----:B------:R-:W-:Y:S02]  /*4690*/  IADD3 R21, PT, PT, R4, R26, RZ ;  /* 0x0000001a04157210 */ /* 0x000fe40007ffe0ff */
[C---:B------:R-:W-:Y:S01]  /*46a0*/  IADD3 R19, PT, PT, R25.reuse, 0x80, RZ ;  /* 0x0000008019137810 */ /* 0x040fe20007ffe0ff */
[----:B------:R-:W-:-:S04]  /*46b0*/  IMAD.WIDE.U32 R22, R25, 0x2, R12 ;  /* 0x0000000219167825 */ /* 0x000fc800078e000c */
[----:B------:R-:W-:Y:S02]  /*46c0*/  IMAD.WIDE R20, R21, 0x4, R8 ;  /* 0x0000000415147825 */ /* 0x000fe400078e0208 */
[----:B------:R0:W2:Y:S02]  /*46d0*/  LDG.E.U16.CONSTANT R22, desc[UR12][R22.64] ;  /* 0x0000000c16167981 */ /* 0x0000a4000c1e9500 */
[----:B------:R-:W-:Y:S02]  /*46e0*/  IMAD.WIDE.U32 R18, R19, 0x2, R12 ;  /* 0x0000000213127825 */ /* 0x000fe400078e000c */
[----:B------:R-:W3:Y:S04]  /*46f0*/  LDG.E R29, desc[UR12][R20.64] ;  /* 0x0000000c141d7981 */ /* 0x000ee8000c1e1900 */
[----:B------:R-:W4:Y:S04]  /*4700*/  LDG.E.U16.CONSTANT R18, desc[UR12][R18.64] ;  /* 0x0000000c12127981 */ /* 0x000f28000c1e9500 */
[----:B------:R-:W5:Y:S01]  /*4710*/  LDG.E R28, desc[UR12][R20.64+0x4] ;  /* 0x0000040c141c7981 */ /* 0x000f62000c1e1900 */
[----:B0-----:R-:W-:-:S02]  /*4720*/  IADD3 R23, PT, PT, R25, 0x100, RZ ;  /* 0x0000010019177810 */ /* 0x001fc40007ffe0ff */
[----:B------:R-:W-:Y:S01]  /*4730*/  IADD3 R25, PT, PT, R25, 0x180, RZ ;  /* 0x0000018019197810 */ /* 0x000fe20007ffe0ff */
[----:B--2---:R-:W-:-:S05]  /*4740*/  HADD2.F32 R22, -RZ, R22.H0_H0 ;  /* 0x20000016ff167230 */ /* 0x004fca0000004100 */
[----:B---3--:R-:W-:Y:S01]  /*4750*/  FFMA R29, R29, R22, R27 ;  /* 0x000000161d1d7223 */ /* 0x008fe2000000001b */
[----:B------:R-:W-:-:S04]  /*4760*/  IMAD.WIDE.U32 R22, R23, 0x2, R12 ;  /* 0x0000000217167825 */ /* 0x000fc800078e000c */
[----:B----4-:R-:W-:Y:S02]  /*4770*/  HADD2.F32 R27, -RZ, R18.H0_H0 ;  /* 0x20000012ff1b7230 */ /* 0x010fe40000004100 */
[----:B------:R-:W-:Y:S01]  /*4780*/  IMAD.WIDE.U32 R18, R25, 0x2, R12 ;  /* 0x0000000219127825 */ /* 0x000fe200078e000c */
[----:B------:R-:W2:Y:S04]  /*4790*/  LDG.E.U16.CONSTANT R22, desc[UR12][R22.64] ;  /* 0x0000000c16167981 */ /* 0x000ea8000c1e9500 */
[----:B------:R-:W3:Y:S04]  /*47a0*/  LDG.E R25, desc[UR12][R20.64+0x8] ;  /* 0x0000080c14197981 */ /* 0x000ee8000c1e1900 */
[----:B------:R-:W4:Y:S01]  /*47b0*/  LDG.E.U16.CONSTANT R18, desc[UR12][R18.64] ;  /* 0x0000000c12127981 */ /* 0x000f22000c1e9500 */
[----:B-----5:R-:W-:-:S03]  /*47c0*/  FFMA R28, R28, R27, R29 ;  /* 0x0000001b1c1c7223 */ /* 0x020fc6000000001d */
[----:B------:R-:W5:Y:S01]  /*47d0*/  LDG.E R29, desc[UR12][R20.64+0xc] ;  /* 0x00000c0c141d7981 */ /* 0x000f62000c1e1900 */
[----:B------:R-:W-:Y:S01]  /*47e0*/  IADD3 R26, PT, PT, R26, 0x4, RZ ;  /* 0x000000041a1a7810 */ /* 0x000fe20007ffe0ff */
[----:B--2---:R-:W-:-:S05]  /*47f0*/  HADD2.F32 R27, -RZ, R22.H0_H0 ;  /* 0x20000016ff1b7230 */ /* 0x004fca0000004100 */
[----:B---3--:R-:W-:Y:S01]  /*4800*/  FFMA R27, R25, R27, R28 ;  /* 0x0000001b191b7223 */ /* 0x008fe2000000001c */
[----:B----4-:R-:W-:-:S05]  /*4810*/  HADD2.F32 R18, -RZ, R18.H0_H0 ;  /* 0x20000012ff127230 */ /* 0x010fca0000004100 */
[----:B-----5:R-:W-:-:S07]  /*4820*/  FFMA R27, R29, R18, R27 ;  /* 0x000000121d1b7223 */ /* 0x020fce000000001b */
.L_x_76:
[----:B------:R-:W-:Y:S05]  /*4830*/  @!P1 BRA `(.L_x_75) ;  /* 0x0000000000649947 */ /* 0x000fea0003800000 */
[----:B------:R-:W-:Y:S02]  /*4840*/  ISETP.NE.AND P2, PT, R5, 0x1, PT ;  /* 0x000000010500780c */ /* 0x000fe40003f45270 */
[----:B------:R-:W-:-:S11]  /*4850*/  LOP3.LUT P1, RZ, R24, 0x1, RZ, 0xc0, !PT ;  /* 0x0000000118ff7812 */ /* 0x000fd6000782c0ff */
[----:B------:R-:W-:Y:S02]  /*4860*/  @P2 LEA R23, R26, R7, 0x7 ;  /* 0x000000071a172211 */ /* 0x000fe400078e38ff */
[----:B------:R-:W-:Y:S02]  /*4870*/  @P2 IADD3 R21, PT, PT, R4, R26, RZ ;  /* 0x0000001a04152210 */ /* 0x000fe40007ffe0ff */
[C---:B------:R-:W-:Y:S01]  /*4880*/  @P2 IADD3 R19, PT, PT, R23.reuse, 0x80, RZ ;  /* 0x0000008017132810 */ /* 0x040fe20007ffe0ff */
[----:B------:R-:W-:Y:S01]  /*4890*/  @P2 IMAD.WIDE.U32 R22, R23, 0x2, R12 ;  /* 0x0000000217162825 */ /* 0x000fe200078e000c */
[----:B------:R-:W-:-:S03]  /*48a0*/  @P2 IADD3 R26, PT, PT, R26, 0x2, RZ ;  /* 0x000000021a1a2810 */ /* 0x000fc60007ffe0ff */
[----:B------:R-:W-:Y:S01]  /*48b0*/  @P2 IMAD.WIDE.U32 R18, R19, 0x2, R12 ;  /* 0x0000000213122825 */ /* 0x000fe200078e000c */
[----:B------:R-:W-:Y:S01]  /*48c0*/  @P1 LEA R25, R26, R7, 0x7 ;  /* 0x000000071a191211 */ /* 0x000fe200078e38ff */
[----:B------:R-:W2:Y:S02]  /*48d0*/  @P2 LDG.E.U16.CONSTANT R22, desc[UR12][R22.64] ;  /* 0x0000000c16162981 */ /* 0x000ea4000c1e9500 */
[----:B------:R-:W-:Y:S01]  /*48e0*/  @P2 IMAD.WIDE R20, R21, 0x4, R8 ;  /* 0x0000000415142825 */ /* 0x000fe200078e0208 */
[----:B------:R-:W-:Y:S01]  /*48f0*/  @P1 IADD3 R29, PT, PT, R4, R26, RZ ;  /* 0x0000001a041d1210 */ /* 0x000fe20007ffe0ff */
[----:B------:R-:W3:Y:S02]  /*4900*/  @P2 LDG.E.U16.CONSTANT R18, desc[UR12][R18.64] ;  /* 0x0000000c12122981 */ /* 0x000ee4000c1e9500 */
[----:B------:R-:W-:Y:S02]  /*4910*/  @P1 IMAD.WIDE.U32 R24, R25, 0x2, R12 ;  /* 0x0000000219181825 */ /* 0x000fe400078e000c */
[----:B------:R-:W4:Y:S02]  /*4920*/  @P2 LDG.E R26, desc[UR12][R20.64] ;  /* 0x0000000c141a2981 */ /* 0x000f24000c1e1900 */
[----:B------:R-:W-:-:S02]  /*4930*/  @P1 IMAD.WIDE R28, R29, 0x4, R8 ;  /* 0x000000041d1c1825 */ /* 0x000fc400078e0208 */
[----:B------:R-:W5:Y:S04]  /*4940*/  @P1 LDG.E.U16.CONSTANT R24, desc[UR12][R24.64] ;  /* 0x0000000c18181981 */ /* 0x000f68000c1e9500 */
[----:B------:R-:W5:Y:S04]  /*4950*/  @P1 LDG.E R28, desc[UR12][R28.64] ;  /* 0x0000000c1c1c1981 */ /* 0x000f68000c1e1900 */
[----:B------:R-:W5:Y:S01]  /*4960*/  @P2 LDG.E R20, desc[UR12][R20.64+0x4] ;  /* 0x0000040c14142981 */ /* 0x000f62000c1e1900 */
[----:B--2---:R-:W-:Y:S02]  /*4970*/  @P2 HADD2.F32 R22, -RZ, R22.H0_H0 ;  /* 0x20000016ff162230 */ /* 0x004fe40000004100 */
[----:B---3--:R-:W-:-:S03]  /*4980*/  @P2 HADD2.F32 R19, -RZ, R18.H0_H0 ;  /* 0x20000012ff132230 */ /* 0x008fc60000004100 */
[----:B----4-:R-:W-:Y:S01]  /*4990*/  @P2 FFMA R23, R26, R22, R27 ;  /* 0x000000161a172223 */ /* 0x010fe2000000001b */
[----:B-----5:R-:W-:-:S03]  /*49a0*/  @P1 HADD2.F32 R18, -RZ, R24.H0_H0 ;  /* 0x20000018ff121230 */ /* 0x020fc60000004100 */
[----:B------:R-:W-:-:S04]  /*49b0*/  @P2 FFMA R27, R20, R19, R23 ;  /* 0x00000013141b2223 */ /* 0x000fc80000000017 */
[----:B------:R-:W-:-:S07]  /*49c0*/  @P1 FFMA R27, R28, R18, R27 ;  /* 0x000000121c1b1223 */ /* 0x000fce000000001b */
.L_x_75:
[----:B------:R-:W-:Y:S02]  /*49d0*/  IADD3 R19, PT, PT, R0, R7, RZ ;  /* 0x0000000700137210 */ /* 0x000fe40007ffe0ff */
[----:B------:R-:W-:Y:S02]  /*49e0*/  IADD3 R7, PT, PT, R7, 0x1, RZ ;  /* 0x0000000107077810 */ /* 0x000fe40007ffe0ff */
[----:B------:R-:W-:Y:S01]  /*49f0*/  F2FP.F16.F32.PACK_AB R27, RZ, R27 ;  /* 0x0000001bff1b723e */ /* 0x000fe200000000ff */
[----:B------:R-:W-:Y:S01]  /*4a00*/  IMAD.WIDE R18, R19, 0x2, R10 ;  /* 0x0000000213127825 */ /* 0x000fe200078e020a */
[----:B------:R-:W-:-:S04]  /*4a10*/  ISETP.NE.AND P1, PT, R7, 0x80, PT ;  /* 0x000000800700780c */ /* 0x000fc80003f25270 */
[----:B------:R0:W-:Y:S09]  /*4a20*/  STG.E.U16 desc[UR12][R18.64], R27 ;  /* 0x0000001b12007986 */ /* 0x0001f2000c10150c */
[----:B------:R-:W-:Y:S05]  /*4a30*/  @!P1 EXIT ;  /* 0x000000000000994d */ /* 0x000fea0003800000 */
[----:B------:R-:W-:Y:S05]  /*4a40*/  BRA `(.L_x_77) ;  /* 0xfffffff8003c7947 */ /* 0x000fea000383ffff */
        .weak           $__internal_0_$__cuda_sm3x_div_rn_noftz_f32_slowpath
        .type           $__internal_0_$__cuda_sm3x_div_rn_noftz_f32_slowpath,@function
        .size           $__internal_0_$__cuda_sm3x_div_rn_noftz_f32_slowpath,(.L_x_168 - $__internal_0_$__cuda_sm3x_div_rn_noftz_f32_slowpath)
$__internal_0_$__cuda_sm3x_div_rn_noftz_f32_slowpath:
[----:B------:R-:W-:Y:S01]  /*4a50*/  SHF.R.U32.HI R11, RZ, 0x17, R3 ;  /* 0x00000017ff0b7819 */ /* 0x000fe20000011603 */
[----:B------:R-:W-:Y:S01]  /*4a60*/  BSSY.RECONVERGENT B0, `(.L_x_78) ;  /* 0x0000063000007945 */ /* 0x000fe20003800200 */
[----:B------:R-:W-:Y:S02]  /*4a70*/  SHF.R.U32.HI R12, RZ, 0x17, R0 ;  /* 0x00000017ff0c7819 */ /* 0x000fe40000011600 */
[----:B------:R-:W-:Y:S02]  /*4a80*/  LOP3.LUT R11, R11, 0xff, RZ, 0xc0, !PT ;  /* 0x000000ff0b0b7812 */ /* 0x000fe400078ec0ff */
[----:B------:R-:W-:Y:S02]  /*4a90*/  LOP3.LUT R16, R12, 0xff, RZ, 0xc0, !PT ;  /* 0x000000ff0c107812 */ /* 0x000fe400078ec0ff */
[----:B------:R-:W-:Y:S02]  /*4aa0*/  IADD3 R15, PT, PT, R11, -0x1, RZ ;  /* 0xffffffff0b0f7810 */ /* 0x000fe40007ffe0ff */
[----:B------:R-:W-:-:S02]  /*4ab0*/  IADD3 R14, PT, PT, R16, -0x1, RZ ;  /* 0xffffffff100e7810 */ /* 0x000fc40007ffe0ff */
[----:B------:R-:W-:Y:S02]  /*4ac0*/  ISETP.GT.U32.AND P0, PT, R15, 0xfd, PT ;  /* 0x000000fd0f00780c */ /* 0x000fe40003f04070 */
[----:B------:R-:W-:Y:S02]  /*4ad0*/  MOV R13, R3 ;  /* 0x00000003000d7202 */ /* 0x000fe40000000f00 */
[----:B------:R-:W-:-:S13]  /*4ae0*/  ISETP.GT.U32.OR P0, PT, R14, 0xfd, P0 ;  /* 0x000000fd0e00780c */ /* 0x000fda0000704470 */
[----:B------:R-:W-:Y:S01]  /*4af0*/  @!P0 MOV R12, RZ ;  /* 0x000000ff000c8202 */ /* 0x000fe20000000f00 */
[----:B------:R-:W-:Y:S06]  /*4b00*/  @!P0 BRA `(.L_x_79) ;  /* 0x00000000005c8947 */ /* 0x000fec0003800000 */
[----:B------:R-:W-:Y:S02]  /*4b10*/  FSETP.GTU.FTZ.AND P0, PT, |R0|, +INF , PT ;  /* 0x7f8000000000780b */ /* 0x000fe40003f1c200 */
[----:B------:R-:W-:-:S04]  /*4b20*/  FSETP.GTU.FTZ.AND P1, PT, |R3|, +INF , PT ;  /* 0x7f8000000300780b */ /* 0x000fc80003f3c200 */
[----:B------:R-:W-:-:S13]  /*4b30*/  PLOP3.LUT P0, PT, P0, P1, PT, 0xf8, 0x8f ;  /* 0x00000000008f781c */ /* 0x000fda0000703f70 */
[----:B------:R-:W-:Y:S05]  /*4b40*/  @P0 BRA `(.L_x_80) ;  /* 0x00000004004c0947 */ /* 0x000fea0003800000 */
[----:B------:R-:W-:-:S13]  /*4b50*/  LOP3.LUT P0, RZ, R13, 0x7fffffff, R0, 0xc8, !PT ;  /* 0x7fffffff0dff7812 */ /* 0x000fda000780c800 */
[----:B------:R-:W-:Y:S05]  /*4b60*/  @!P0 BRA `(.L_x_81) ;  /* 0x00000004003c8947 */ /* 0x000fea0003800000 */
[C---:B------:R-:W-:Y:S02]  /*4b70*/  FSETP.NEU.FTZ.AND P2, PT, |R0|.reuse, +INF , PT ;  /* 0x7f8000000000780b */ /* 0x040fe40003f5d200 */
[----:B------:R-:W-:Y:S02]  /*4b80*/  FSETP.NEU.FTZ.AND P1, PT, |R3|, +INF , PT ;  /* 0x7f8000000300780b */ /* 0x000fe40003f3d200 */
[----:B------:R-:W-:-:S11]  /*4b90*/  FSETP.NEU.FTZ.AND P0, PT, |R0|, +INF , PT ;  /* 0x7f8000000000780b */ /* 0x000fd60003f1d200 */
[----:B------:R-:W-:Y:S05]  /*4ba0*/  @!P1 BRA !P2, `(.L_x_81) ;  /* 0x00000004002c9947 */ /* 0x000fea0005000000 */
[----:B------:R-:W-:-:S04]  /*4bb0*/  LOP3.LUT P2, RZ, R0, 0x7fffffff, RZ, 0xc0, !PT ;  /* 0x7fffffff00ff7812 */ /* 0x000fc8000784c0ff */
[----:B------:R-:W-:-:S13]  /*4bc0*/  PLOP3.LUT P1, PT, P1, P2, PT, 0x2f, 0xf2 ;  /* 0x0000000000f2781c */ /* 0x000fda0000f24577 */
[----:B------:R-:W-:Y:S05]  /*4bd0*/  @P1 BRA `(.L_x_82) ;  /* 0x0000000400181947 */ /* 0x000fea0003800000 */
[----:B------:R-:W-:-:S04]  /*4be0*/  LOP3.LUT P1, RZ, R13, 0x7fffffff, RZ, 0xc0, !PT ;  /* 0x7fffffff0dff7812 */ /* 0x000fc8000782c0ff */
[----:B------:R-:W-:-:S13]  /*4bf0*/  PLOP3.LUT P0, PT, P0, P1, PT, 0x2f, 0xf2 ;  /* 0x0000000000f2781c */ /* 0x000fda0000702577 */
[----:B------:R-:W-:Y:S05]  /*4c00*/  @P0 BRA `(.L_x_83) ;  /* 0x0000000400000947 */ /* 0x000fea0003800000 */
[----:B------:R-:W-:Y:S02]  /*4c10*/  ISETP.GE.AND P0, PT, R14, RZ, PT ;  /* 0x000000ff0e00720c */ /* 0x000fe40003f06270 */
[----:B------:R-:W-:-:S11]  /*4c20*/  ISETP.GE.AND P1, PT, R15, RZ, PT ;  /* 0x000000ff0f00720c */ /* 0x000fd60003f26270 */
[----:B------:R-:W-:Y:S01]  /*4c30*/  @P0 MOV R12, RZ ;  /* 0x000000ff000c0202 */ /* 0x000fe20000000f00 */
[----:B------:R-:W-:Y:S01]  /*4c40*/  @!P0 FFMA R0, R0, 1.84467440737095516160e+19, RZ ;  /* 0x5f80000000008823 */ /* 0x000fe200000000ff */
[----:B------:R-:W-:Y:S01]  /*4c50*/  @!P0 MOV R12, 0xffffffc0 ;  /* 0xffffffc0000c8802 */ /* 0x000fe20000000f00 */
[----:B------:R-:W-:-:S03]  /*4c60*/  @!P1 FFMA R13, R3, 1.84467440737095516160e+19, RZ ;  /* 0x5f800000030d9823 */ /* 0x000fc600000000ff */
[----:B------:R-:W-:-:S07]  /*4c70*/  @!P1 IADD3 R12, PT, PT, R12, 0x40, RZ ;  /* 0x000000400c0c9810 */ /* 0x000fce0007ffe0ff */
.L_x_79:
[----:B------:R-:W-:Y:S01]  /*4c80*/  LEA R14, R11, 0xc0800000, 0x17 ;  /* 0xc08000000b0e7811 */ /* 0x000fe200078eb8ff */
[----:B------:R-:W-:Y:S03]  /*4c90*/  BSSY.RECONVERGENT B1, `(.L_x_84) ;  /* 0x0000036000017945 */ /* 0x000fe60003800200 */
[----:B------:R-:W-:Y:S02]  /*4ca0*/  IADD3 R17, PT, PT, -R14, R13, RZ ;  /* 0x0000000d0e117210 */ /* 0x000fe40007ffe1ff */
[----:B------:R-:W-:Y:S02]  /*4cb0*/  IADD3 R14, PT, PT, R16, -0x7f, RZ ;  /* 0xffffff81100e7810 */ /* 0x000fe40007ffe0ff */
[----:B------:R0:W1:Y:S01]  /*4cc0*/  MUFU.RCP R13, R17 ;  /* 0x00000011000d7308 */ /* 0x0000620000001000 */
[----:B------:R-:W-:Y:S02]  /*4cd0*/  FADD.FTZ R15, -R17, -RZ ;  /* 0x800000ff110f7221 */ /* 0x000fe40000010100 */
[C---:B------:R-:W-:Y:S01]  /*4ce0*/  IMAD R0, R14.reuse, -0x800000, R0 ;  /* 0xff8000000e007824 */ /* 0x040fe200078e0200 */
[----:B0-----:R-:W-:-:S04]  /*4cf0*/  IADD3 R17, PT, PT, R14, 0x7f, -R11 ;  /* 0x0000007f0e117810 */ /* 0x001fc80007ffe80b */
[----:B------:R-:W-:Y:S01]  /*4d00*/  IADD3 R17, PT, PT, R17, R12, RZ ;  /* 0x0000000c11117210 */ /* 0x000fe20007ffe0ff */
[----:B-1----:R-:W-:-:S04]  /*4d10*/  FFMA R16, R13, R15, 1 ;  /* 0x3f8000000d107423 */ /* 0x002fc8000000000f */
[----:B------:R-:W-:-:S04]  /*4d20*/  FFMA R13, R13, R16, R13 ;  /* 0x000000100d0d7223 */ /* 0x000fc8000000000d */
[----:B------:R-:W-:-:S04]  /*4d30*/  FFMA R16, R0, R13, RZ ;  /* 0x0000000d00107223 */ /* 0x000fc800000000ff */
[----:B------:R-:W-:-:S04]  /*4d40*/  FFMA R18, R15, R16, R0 ;  /* 0x000000100f127223 */ /* 0x000fc80000000000 */
[----:B------:R-:W-:-:S04]  /*4d50*/  FFMA R16, R13, R18, R16 ;  /* 0x000000120d107223 */ /* 0x000fc80000000010 */
[----:B------:R-:W-:-:S04]  /*4d60*/  FFMA R15, R15, R16, R0 ;  /* 0x000000100f0f7223 */ /* 0x000fc80000000000 */
[----:B------:R-:W-:-:S05]  /*4d70*/  FFMA R0, R13, R15, R16 ;  /* 0x0000000f0d007223 */ /* 0x000fca0000000010 */
[----:B------:R-:W-:-:S04]  /*4d80*/  SHF.R.U32.HI R11, RZ, 0x17, R0 ;  /* 0x00000017ff0b7819 */ /* 0x000fc80000011600 */
[----:B------:R-:W-:-:S04]  /*4d90*/  LOP3.LUT R11, R11, 0xff, RZ, 0xc0, !PT ;  /* 0x000000ff0b0b7812 */ /* 0x000fc800078ec0ff */
[----:B------:R-:W-:-:S04]  /*4da0*/  IADD3 R14, PT, PT, R11, R17, RZ ;  /* 0x000000110b0e7210 */ /* 0x000fc80007ffe0ff */
[----:B------:R-:W-:-:S04]  /*4db0*/  IADD3 R11, PT, PT, R14, -0x1, RZ ;  /* 0xffffffff0e0b7810 */ /* 0x000fc80007ffe0ff */
[----:B------:R-:W-:-:S13]  /*4dc0*/  ISETP.GE.U32.AND P0, PT, R11, 0xfe, PT ;  /* 0x000000fe0b00780c */ /* 0x000fda0003f06070 */
[----:B------:R-:W-:Y:S05]  /*4dd0*/  @!P0 BRA `(.L_x_85) ;  /* 0x0000000000808947 */ /* 0x000fea0003800000 */
[----:B------:R-:W-:-:S13]  /*4de0*/  ISETP.GT.AND P0, PT, R14, 0xfe, PT ;  /* 0x000000fe0e00780c */ /* 0x000fda0003f04270 */
[----:B------:R-:W-:Y:S05]  /*4df0*/  @P0 BRA `(.L_x_86) ;  /* 0x00000000006c0947 */ /* 0x000fea0003800000 */
[----:B------:R-:W-:-:S13]  /*4e00*/  ISETP.GE.AND P0, PT, R14, 0x1, PT ;  /* 0x000000010e00780c */ /* 0x000fda0003f06270 */
[----:B------:R-:W-:Y:S05]  /*4e10*/  @P0 BRA `(.L_x_87) ;  /* 0x0000000000740947 */ /* 0x000fea0003800000 */
[----:B------:R-:W-:Y:S02]  /*4e20*/  ISETP.GE.AND P0, PT, R14, -0x18, PT ;  /* 0xffffffe80e00780c */ /* 0x000fe40003f06270 */
[----:B------:R-:W-:-:S11]  /*4e30*/  LOP3.LUT R0, R0, 0x80000000, RZ, 0xc0, !PT ;  /* 0x8000000000007812 */ /* 0x000fd600078ec0ff */
[----:B------:R-:W-:Y:S05]  /*4e40*/  @!P0 BRA `(.L_x_87) ;  /* 0x0000000000688947 */ /* 0x000fea0003800000 */
[-CC-:B------:R-:W-:Y:S01]  /*4e50*/  FFMA.RZ R11, R13, R15.reuse, R16.reuse ;  /* 0x0000000f0d0b7223 */ /* 0x180fe2000000c010 */
[C---:B------:R-:W-:Y:S02]  /*4e60*/  ISETP.NE.AND P2, PT, R14.reuse, RZ, PT ;  /* 0x000000ff0e00720c */ /* 0x040fe40003f45270 */
[C---:B------:R-:W-:Y:S02]  /*4e70*/  ISETP.NE.AND P1, PT, R14.reuse, RZ, PT ;  /* 0x000000ff0e00720c */ /* 0x040fe40003f25270 */
[----:B------:R-:W-:Y:S01]  /*4e80*/  LOP3.LUT R12, R11, 0x7fffff, RZ, 0xc0, !PT ;  /* 0x007fffff0b0c7812 */ /* 0x000fe200078ec0ff */
[CCC-:B------:R-:W-:Y:S01]  /*4e90*/  FFMA.RP R11, R13.reuse, R15.reuse, R16.reuse ;  /* 0x0000000f0d0b7223 */ /* 0x1c0fe20000008010 */
[----:B------:R-:W-:Y:S01]  /*4ea0*/  FFMA.RM R16, R13, R15, R16 ;  /* 0x0000000f0d107223 */ /* 0x000fe20000004010 */
[----:B------:R-:W-:Y:S02]  /*4eb0*/  IADD3 R13, PT, PT, R14, 0x20, RZ ;  /* 0x000000200e0d7810 */ /* 0x000fe40007ffe0ff */
[----:B------:R-:W-:-:S02]  /*4ec0*/  LOP3.LUT R12, R12, 0x800000, RZ, 0xfc, !PT ;  /* 0x008000000c0c7812 */ /* 0x000fc400078efcff */
[----:B------:R-:W-:Y:S02]  /*4ed0*/  IADD3 R14, PT, PT, -R14, RZ, RZ ;  /* 0x000000ff0e0e7210 */ /* 0x000fe40007ffe1ff */
[----:B------:R-:W-:Y:S02]  /*4ee0*/  SHF.L.U32 R13, R12, R13, RZ ;  /* 0x0000000d0c0d7219 */ /* 0x000fe400000006ff */
[----:B------:R-:W-:Y:S02]  /*4ef0*/  FSETP.NEU.FTZ.AND P0, PT, R11, R16, PT ;  /* 0x000000100b00720b */ /* 0x000fe40003f1d000 */
[----:B------:R-:W-:Y:S02]  /*4f00*/  SEL R11, R14, RZ, P2 ;  /* 0x000000ff0e0b7207 */ /* 0x000fe40001000000 */
[----:B------:R-:W-:Y:S02]  /*4f10*/  ISETP.NE.AND P1, PT, R13, RZ, P1 ;  /* 0x000000ff0d00720c */ /* 0x000fe40000f25270 */
[----:B------:R-:W-:-:S02]  /*4f20*/  SHF.R.U32.HI R11, RZ, R11, R12 ;  /* 0x0000000bff0b7219 */ /* 0x000fc4000001160c */
[----:B------:R-:W-:Y:S02]  /*4f30*/  PLOP3.LUT P0, PT, P0, P1, PT, 0xf8, 0x8f ;  /* 0x00000000008f781c */ /* 0x000fe40000703f70 */
[----:B------:R-:W-:Y:S02]  /*4f40*/  SHF.R.U32.HI R13, RZ, 0x1, R11 ;  /* 0x00000001ff0d7819 */ /* 0x000fe4000001160b */
[----:B------:R-:W-:-:S04]  /*4f50*/  SEL R12, RZ, 0x1, !P0 ;  /* 0x00000001ff0c7807 */ /* 0x000fc80004000000 */
[----:B------:R-:W-:-:S04]  /*4f60*/  LOP3.LUT R12, R12, 0x1, R13, 0xf8, !PT ;  /* 0x000000010c0c7812 */ /* 0x000fc800078ef80d */
[----:B------:R-:W-:-:S04]  /*4f70*/  LOP3.LUT R12, R12, R11, RZ, 0xc0, !PT ;  /* 0x0000000b0c0c7212 */ /* 0x000fc800078ec0ff */
[----:B------:R-:W-:-:S04]  /*4f80*/  IADD3 R13, PT, PT, R13, R12, RZ ;  /* 0x0000000c0d0d7210 */ /* 0x000fc80007ffe0ff */
[----:B------:R-:W-:Y:S01]  /*4f90*/  LOP3.LUT R0, R13, R0, RZ, 0xfc, !PT ;  /* 0x000000000d007212 */ /* 0x000fe200078efcff */
[----:B------:R-:W-:Y:S06]  /*4fa0*/  BRA `(.L_x_87) ;  /* 0x0000000000107947 */ /* 0x000fec0003800000 */
.L_x_86:
[----:B------:R-:W-:-:S04]  /*4fb0*/  LOP3.LUT R0, R0, 0x80000000, RZ, 0xc0, !PT ;  /* 0x8000000000007812 */ /* 0x000fc800078ec0ff */
[----:B------:R-:W-:Y:S01]  /*4fc0*/  LOP3.LUT R0, R0, 0x7f800000, RZ, 0xfc, !PT ;  /* 0x7f80000000007812 */ /* 0x000fe200078efcff */
[----:B------:R-:W-:Y:S06]  /*4fd0*/  BRA `(.L_x_87) ;  /* 0x0000000000047947 */ /* 0x000fec0003800000 */
.L_x_85:
[----:B------:R-:W-:-:S07]  /*4fe0*/  LEA R0, R17, R0, 0x17 ;  /* 0x0000000011007211 */ /* 0x000fce00078eb8ff */
.L_x_87:
[----:B------:R-:W-:Y:S05]  /*4ff0*/  BSYNC.RECONVERGENT B1 ;  /* 0x0000000000017941 */ /* 0x000fea0003800200 */
.L_x_84:
[----:B------:R-:W-:Y:S05]  /*5000*/  BRA `(.L_x_88) ;  /* 0x0000000000207947 */ /* 0x000fea0003800000 */
.L_x_83:
[----:B------:R-:W-:-:S04]  /*5010*/  LOP3.LUT R0, R13, 0x80000000, R0, 0x48, !PT ;  /* 0x800000000d007812 */ /* 0x000fc800078e4800 */
[----:B------:R-:W-:Y:S01]  /*5020*/  LOP3.LUT R0, R0, 0x7f800000, RZ, 0xfc, !PT ;  /* 0x7f80000000007812 */ /* 0x000fe200078efcff */
[----:B------:R-:W-:Y:S06]  /*5030*/  BRA `(.L_x_88) ;  /* 0x0000000000147947 */ /* 0x000fec0003800000 */
.L_x_82:
[----:B------:R-:W-:Y:S01]  /*5040*/  LOP3.LUT R0, R13, 0x80000000, R0, 0x48, !PT ;  /* 0x800000000d007812 */ /* 0x000fe200078e4800 */
[----:B------:R-:W-:Y:S06]  /*5050*/  BRA `(.L_x_88) ;  /* 0x00000000000c7947 */ /* 0x000fec0003800000 */
.L_x_81:
[----:B------:R-:W0:Y:S01]  /*5060*/  MUFU.RSQ R0, -QNAN ;  /* 0xffc0000000007908 */ /* 0x000e220000001400 */
[----:B------:R-:W-:Y:S05]  /*5070*/  BRA `(.L_x_88) ;  /* 0x0000000000047947 */ /* 0x000fea0003800000 */
.L_x_80:
[----:B------:R-:W-:-:S07]  /*5080*/  FADD.FTZ R0, R0, R3 ;  /* 0x0000000300007221 */ /* 0x000fce0000010000 */
.L_x_88:
[----:B------:R-:W-:Y:S05]  /*5090*/  BSYNC.RECONVERGENT B0 ;  /* 0x0000000000007941 */ /* 0x000fea0003800200 */
.L_x_78:
[----:B------:R-:W-:Y:S01]  /*50a0*/  HFMA2 R11, -RZ, RZ, 0, 0 ;  /* 0x00000000ff0b7431 */ /* 0x000fe200000001ff */
[----:B0-----:R-:W-:-:S03]  /*50b0*/  MOV R13, R0 ;  /* 0x00000000000d7202 */ /* 0x001fc60000000f00 */
[----:B------:R-:W-:Y:S05]  /*50c0*/  RET.REL.NODEC R10 `(_Z17naive_attn_kernelPK6__halfS1_S1_PS_Pfif) ;  /* 0xffffffac0acc7950 */ /* 0x000fea0003c3ffff */
.L_x_89:
[----:B------:R-:W-:-:S00]  /*50d0*/  BRA `(.L_x_89) ;  /* 0xfffffffc00fc7947 */ /* 0x000fc0000383ffff */
[----:B------:R-:W-:-:S00]  /*50e0*/  NOP ;  /* 0x0000000000007918 */ /* 0x000fc00000000000 */
        /* <DEDUP_REMOVED lines=9> */
.L_x_168:


//--------------------- .text._Z21flash_attn_fwd_kernelPK6__halfS1_S1_PS_if --------------------------
	.section	.text._Z21flash_attn_fwd_kernelPK6__halfS1_S1_PS_if,"ax",@progbits
	.align	128
        .global         _Z21flash_attn_fwd_kernelPK6__halfS1_S1_PS_if
        .type           _Z21flash_attn_fwd_kernelPK6__halfS1_S1_PS_if,@function
        .size           _Z21flash_attn_fwd_kernelPK6__halfS1_S1_PS_if,(.L_x_170 - _Z21flash_attn_fwd_kernelPK6__halfS1_S1_PS_if)
        .other          _Z21flash_attn_fwd_kernelPK6__halfS1_S1_PS_if,@"STO_CUDA_ENTRY STV_DEFAULT"
_Z21flash_attn_fwd_kernelPK6__halfS1_S1_PS_if:
.text._Z21flash_attn_fwd_kernelPK6__halfS1_S1_PS_if:
[----:B------:R-:W-:Y:S01]  /*0000*/  LDC R1, c[0x0][0x37c] ;  /* 0x0000df00ff017b82 */ /* 0x000fe20000000800 */
[----:B------:R-:W0:Y:S01]  /*0010*/  S2R R27, SR_CTAID.X ;  /* 0x00000000001b7919 */ /* 0x000e220000002500 */
[----:B------:R-:W1:Y:S01]  /*0020*/  LDCU UR13, c[0x0][0x3a0] ;  /* 0x00007400ff0d77ac */ /* 0x000e620008000800 */
[----:B0-----:R-:W-:-:S04]  /*0030*/  SHF.L.U32 R27, R27, 0x6, RZ ;  /* 0x000000061b1b7819 */ /* 0x001fc800000006ff */
[----:B-1----:R-:W-:-:S13]  /*0040*/  ISETP.GE.AND P0, PT, R27, UR13, PT ;  /* 0x0000000d1b007c0c */ /* 0x002fda000bf06270 */
[----:B------:R-:W-:Y:S05]  /*0050*/  @P0 EXIT ;  /* 0x000000000000094d */ /* 0x000fea0003800000 */
[----:B------:R-:W0:Y:S01]  /*0060*/  S2R R26, SR_TID.X ;  /* 0x00000000001a7919 */ /* 0x000e220000002100 */
[----:B------:R-:W1:Y:S01]  /*0070*/  LDC R24, c[0x0][0x360] ;  /* 0x0000d800ff187b82 */ /* 0x000e620000000800 */
[----:B------:R-:W2:Y:S01]  /*0080*/  LDCU.128 UR4, c[0x0][0x380] ;  /* 0x00007000ff0477ac */ /* 0x000ea20008000c00 */
[----:B------:R-:W-:Y:S02]  /*0090*/  MOV R0, UR13 ;  /* 0x0000000d00007c02 */ /* 0x000fe40008000f00 */
[----:B------:R-:W-:Y:S01]  /*00a0*/  MOV R6, 0x190 ;  /* 0x0000019000067802 */ /* 0x000fe20000000f00 */
[----:B------:R-:W3:Y:S01]  /*00b0*/  LDCU.128 UR8, c[0x0][0x390] ;  /* 0x00007200ff0877ac */ /* 0x000ee20008000c00 */
[C---:B------:R-:W-:Y:S02]  /*00c0*/  VIADDMNMX.U32 R0, R27.reuse, 0x40, R0, PT ;  /* 0x000000401b007846 */ /* 0x040fe40003800000 */
[----:B------:R-:W4:Y:S02]  /*00d0*/  S2UR UR12, SR_CTAID.Y ;  /* 0x00000000000c79c3 */ /* 0x000f240000002600 */
[----:B------:R-:W-:-:S02]  /*00e0*/  IADD3 R25, PT, PT, -R27, R0, RZ ;  /* 0x000000001b197210 */ /* 0x000fc40007ffe1ff */
[----:B-1----:R-:W-:Y:S02]  /*00f0*/  LOP3.LUT R3, R24, 0xffff, RZ, 0xc0, !PT ;  /* 0x0000ffff18037812 */ /* 0x002fe400078ec0ff */
[----:B0-----:R-:W-:Y:S01]  /*0100*/  IADD3 R23, PT, PT, R26, R24, RZ ;  /* 0x000000181a177210 */ /* 0x001fe20007ffe0ff */
[----:B----4-:R-:W-:-:S03]  /*0110*/  USHF.L.U32 UR12, UR12, 0x8, URZ ;  /* 0x000000080c0c7899 */ /* 0x010fc600080006ff */
[----:B------:R-:W-:Y:S01]  /*0120*/  LOP3.LUT R2, R23, 0x1fff, RZ, 0x3c, !PT ;  /* 0x00001fff17027812 */ /* 0x000fe200078e3cff */
[----:B--2---:R-:W-:Y:S02]  /*0130*/  UIMAD.WIDE.U32 UR4, UR12, UR13, UR4 ;  /* 0x0000000d0c0472a5 */ /* 0x004fe4000f8e0004 */
[----:B------:R-:W-:Y:S01]  /*0140*/  UIMAD.WIDE.U32 UR6, UR12, UR13, UR6 ;  /* 0x0000000d0c0672a5 */ /* 0x000fe2000f8e0006 */
[----:B------:R-:W-:Y:S01]  /*0150*/  LOP3.LUT R7, R2, 0xffff, RZ, 0xc0, !PT ;  /* 0x0000ffff02077812 */ /* 0x000fe200078ec0ff */
[----:B---3--:R-:W-:Y:S02]  /*0160*/  UIMAD.WIDE.U32 UR8, UR12, UR13, UR8 ;  /* 0x0000000d0c0872a5 */ /* 0x008fe4000f8e0008 */
[----:B------:R-:W-:-:S12]  /*0170*/  UIMAD.WIDE.U32 UR10, UR12, UR13, UR10 ;  /* 0x0000000d0c0a72a5 */ /* 0x000fd8000f8e000a */
[----:B------:R-:W-:Y:S05]  /*0180*/  CALL.REL.NOINC `($__internal_1_$__cuda_sm20_div_u16) ;  /* 0x0000005800d87944 */ /* 0x000fea0003c00000 */
[----:B------:R-:W-:Y:S01]  /*0190*/  LOP3.LUT R22, R22, 0x3, RZ, 0xc0, !PT ;  /* 0x0000000316167812 */ /* 0x000fe200078ec0ff */
[----:B------:R-:W0:Y:S01]  /*01a0*/  LDCU.64 UR16, c[0x0][0x358] ;  /* 0x00006b00ff1077ac */ /* 0x000e220008000a00 */
[----:B------:R-:W-:Y:S01]  /*01b0*/  BSSY.RECONVERGENT B0, `(.L_x_90) ;  /* 0x000001a000007945 */ /* 0x000fe20003800200 */
[----:B------:R-:W-:Y:S02]  /*01c0*/  MOV R3, R26 ;  /* 0x0000001a00037202 */ /* 0x000fe40000000f00 */
[----:B------:R-:W-:-:S13]  /*01d0*/  ISETP.NE.AND P0, PT, R22, 0x2, PT ;  /* 0x000000021600780c */ /* 0x000fda0003f05270 */
[----:B------:R-:W-:Y:S05]  /*01e0*/  @!P0 BRA `(.L_x_91) ;  /* 0x0000000000588947 */ /* 0x000fea0003800000 */
[----:B------:R-:W1:Y:S01]  /*01f0*/  S2R R5, SR_CgaCtaId ;  /* 0x0000000000057919 */ /* 0x000e620000008800 */
[----:B------:R-:W-:Y:S01]  /*0200*/  MOV R0, 0x400 ;  /* 0x0000040000007802 */ /* 0x000fe20000000f00 */
[----:B------:R-:W-:Y:S01]  /*0210*/  HFMA2 R7, -RZ, RZ, 0, 0 ;  /* 0x00000000ff077431 */ /* 0x000fe200000001ff */
[----:B------:R-:W-:Y:S02]  /*0220*/  MOV R3, R26 ;  /* 0x0000001a00037202 */ /* 0x000fe40000000f00 */
[----:B-1----:R-:W-:-:S07]  /*0230*/  LEA R2, R5, R0, 0x18 ;  /* 0x0000000005027211 */ /* 0x002fce00078ec0ff */
.L_x_92:
[----:B-1----:R-:W-:Y:S02]  /*0240*/  SHF.R.U32.HI R0, RZ, 0x7, R3 ;  /* 0x00000007ff007819 */ /* 0x002fe40000011603 */
[----:B------:R-:W-:Y:S02]  /*0250*/  MOV R4, UR4 ;  /* 0x0000000400047c02 */ /* 0x000fe40008000f00 */
[----:B------:R-:W-:Y:S02]  /*0260*/  ISETP.GE.AND P0, PT, R0, R25, PT ;  /* 0x000000190000720c */ /* 0x000fe40003f06270 */
[----:B------:R-:W-:-:S11]  /*0270*/  MOV R5, UR5 ;  /* 0x0000000500057c02 */ /* 0x000fd60008000f00 */
[----:B------:R-:W-:Y:S02]  /*0280*/  @!P0 IADD3 R9, PT, PT, R27, R0, RZ ;  /* 0x000000001b098210 */ /* 0x000fe40007ffe0ff */
[----:B------:R-:W-:-:S04]  /*0290*/  @!P0 LOP3.LUT R0, R3, 0x7f, RZ, 0xc0, !PT ;  /* 0x0000007f03008812 */ /* 0x000fc800078ec0ff */
[----:B------:R-:W-:Y:S02]  /*02a0*/  @!P0 LEA R9, R9, R0, 0x7 ;  /* 0x0000000009098211 */ /* 0x000fe400078e38ff */
[----:B------:R-:W-:-:S03]  /*02b0*/  @P0 PRMT R0, RZ, 0x7610, R0 ;  /* 0x00007610ff000816 */ /* 0x000fc60000000000 */
[----:B------:R-:W-:-:S05]  /*02c0*/  @!P0 IMAD.WIDE.U32 R4, R9, 0x2, R4 ;  /* 0x0000000209048825 */ /* 0x000fca00078e0004 */
[----:B0-----:R-:W2:Y:S01]  /*02d0*/  @!P0 LDG.E.U16.CONSTANT R0, desc[UR16][R4.64] ;  /* 0x0000001004008981 */ /* 0x001ea2000c1e9500 */
[----:B------:R-:W-:Y:S02]  /*02e0*/  LEA R9, R3, R2, 0x1 ;  /* 0x0000000203097211 */ /* 0x000fe400078e08ff */
[----:B------:R-:W-:Y:S02]  /*02f0*/  IADD3 R7, PT, PT, R7, 0x1, RZ ;  /* 0x0000000107077810 */ /* 0x000fe40007ffe0ff */
[----:B------:R-:W-:Y:S02]  /*0300*/  IADD3 R3, PT, PT, R24, R3, RZ ;  /* 0x0000000318037210 */ /* 0x000fe40007ffe0ff */
[----:B------:R-:W-:-:S04]  /*0310*/  LOP3.LUT R6, R7, R22, RZ, 0x3c, !PT ;  /* 0x0000001607067212 */ /* 0x000fc800078e3cff */
[----:B------:R-:W-:Y:S01]  /*0320*/  ISETP.NE.AND P0, PT, R6, 0x2, PT ;  /* 0x000000020600780c */ /* 0x000fe20003f05270 */
[----:B--2---:R1:W-:-:S12]  /*0330*/  STS.U16 [R9], R0 ;  /* 0x0000000009007388 */ /* 0x0043d80000000400 */
[----:B------:R-:W-:Y:S05]  /*0340*/  @P0 BRA `(.L_x_92) ;  /* 0xfffffffc00bc0947 */ /* 0x000fea000383ffff */
.L_x_91:
[----:B0-----:R-:W-:Y:S05]  /*0350*/  BSYNC.RECONVERGENT B0 ;  /* 0x0000000000007941 */ /* 0x001fea0003800200 */
.L_x_90:
[----:B------:R-:W0:Y:S01]  /*0360*/  S2UR UR13, SR_CgaCtaId ;  /* 0x00000000000d79c3 */ /* 0x000e220000008800 */
[----:B------:R-:W-:Y:S01]  /*0370*/  BSSY.RECONVERGENT B0, `(.L_x_93) ;  /* 0x0000033000007945 */ /* 0x000fe20003800200 */
[----:B------:R-:W-:Y:S02]  /*0380*/  UMOV UR12, 0x400 ;  /* 0x00000400000c7882 */ /* 0x000fe40000000000 */
[----:B0-----:R-:W-:-:S12]  /*0390*/  ULEA UR13, UR13, UR12, 0x18 ;  /* 0x0000000c0d0d7291 */ /* 0x001fd8000f8ec0ff */
.L_x_94:
[----:B-1----:R-:W-:Y:S02]  /*03a0*/  IADD3 R9, PT, PT, R24, R3, RZ ;  /* 0x0000000318097210 */ /* 0x002fe40007ffe0ff */
[----:B0-----:R-:W-:Y:S02]  /*03b0*/  SHF.R.U32.HI R0, RZ, 0x7, R3 ;  /* 0x00000007ff007819 */ /* 0x001fe40000011603 */
[-C--:B------:R-:W-:Y:S02]  /*03c0*/  IADD3 R15, PT, PT, R9, R24.reuse, RZ ;  /* 0x00000018090f7210 */ /* 0x080fe40007ffe0ff */
[----:B------:R-:W-:Y:S02]  /*03d0*/  ISETP.GE.AND P0, PT, R0, R25, PT ;  /* 0x000000190000720c */ /* 0x000fe40003f06270 */
[----:B------:R-:W-:Y:S02]  /*03e0*/  IADD3 R13, PT, PT, R15, R24, RZ ;  /* 0x000000180f0d7210 */ /* 0x000fe40007ffe0ff */
[----:B------:R-:W-:-:S02]  /*03f0*/  SHF.R.U32.HI R2, RZ, 0x7, R9 ;  /* 0x00000007ff027819 */ /* 0x000fc40000011609 */
[----:B------:R-:W-:Y:S02]  /*0400*/  SHF.R.U32.HI R6, RZ, 0x7, R15 ;  /* 0x00000007ff067819 */ /* 0x000fe4000001160f */
[----:B------:R-:W-:Y:S02]  /*0410*/  SHF.R.U32.HI R8, RZ, 0x7, R13 ;  /* 0x00000007ff087819 */ /* 0x000fe4000001160d */
[-C--:B------:R-:W-:Y:S02]  /*0420*/  ISETP.GE.AND P1, PT, R2, R25.reuse, PT ;  /* 0x000000190200720c */ /* 0x080fe40003f26270 */
[-C--:B------:R-:W-:Y:S02]  /*0430*/  ISETP.GE.AND P2, PT, R6, R25.reuse, PT ;  /* 0x000000190600720c */ /* 0x080fe40003f46270 */
[----:B------:R-:W-:Y:S02]  /*0440*/  ISETP.GE.AND P3, PT, R8, R25, PT ;  /* 0x000000190800720c */ /* 0x000fe40003f66270 */
[----:B------:R-:W-:-:S02]  /*0450*/  @!P0 IADD3 R5, PT, PT, R27, R0, RZ ;  /* 0x000000001b058210 */ /* 0x000fc40007ffe0ff */
[----:B------:R-:W-:Y:S02]  /*0460*/  @!P0 LOP3.LUT R0, R3, 0x7f, RZ, 0xc0, !PT ;  /* 0x0000007f03008812 */ /* 0x000fe400078ec0ff */
[----:B------:R-:W-:Y:S02]  /*0470*/  MOV R4, UR4 ;  /* 0x0000000400047c02 */ /* 0x000fe40008000f00 */
[----:B------:R-:W-:Y:S02]  /*0480*/  @!P0 LEA R11, R5, R0, 0x7 ;  /* 0x00000000050b8211 */ /* 0x000fe400078e38ff */
[----:B------:R-:W-:Y:S02]  /*0490*/  MOV R5, UR5 ;  /* 0x0000000500057c02 */ /* 0x000fe40008000f00 */
[----:B------:R-:W-:Y:S02]  /*04a0*/  @!P1 IADD3 R7, PT, PT, R27, R2, RZ ;  /* 0x000000021b079210 */ /* 0x000fe40007ffe0ff */
[----:B------:R-:W-:Y:S01]  /*04b0*/  @!P1 LOP3.LUT R0, R9, 0x7f, RZ, 0xc0, !PT ;  /* 0x0000007f09009812 */ /* 0x000fe200078ec0ff */
[----:B------:R-:W-:Y:S01]  /*04c0*/  @!P0 IMAD.WIDE.U32 R10, R11, 0x2, R4 ;  /* 0x000000020b0a8825 */ /* 0x000fe200078e0004 */
[----:B------:R-:W-:-:S02]  /*04d0*/  @!P2 IADD3 R9, PT, PT, R27, R6, RZ ;  /* 0x000000061b09a210 */ /* 0x000fc40007ffe0ff */
[----:B------:R-:W-:Y:S02]  /*04e0*/  @!P2 LOP3.LUT R2, R15, 0x7f, RZ, 0xc0, !PT ;  /* 0x0000007f0f02a812 */ /* 0x000fe400078ec0ff */
[----:B------:R-:W-:Y:S01]  /*04f0*/  @!P3 IADD3 R15, PT, PT, R27, R8, RZ ;  /* 0x000000081b0fb210 */ /* 0x000fe20007ffe0ff */
[----:B------:R0:W2:Y:S01]  /*0500*/  @!P0 LDG.E.U16.CONSTANT R10, desc[UR16][R10.64] ;  /* 0x000000100a0a8981 */ /* 0x0000a2000c1e9500 */
[----:B------:R-:W-:Y:S02]  /*0510*/  @!P3 LOP3.LUT R6, R13, 0x7f, RZ, 0xc0, !PT ;  /* 0x0000007f0d06b812 */ /* 0x000fe400078ec0ff */
[----:B------:R-:W-:Y:S02]  /*0520*/  @!P1 LEA R7, R7, R0, 0x7 ;  /* 0x0000000007079211 */ /* 0x000fe400078e38ff */
[----:B------:R-:W-:Y:S02]  /*0530*/  @!P2 LEA R9, R9, R2, 0x7 ;  /* 0x000000020909a211 */ /* 0x000fe400078e38ff */
[----:B------:R-:W-:Y:S01]  /*0540*/  @!P3 LEA R15, R15, R6, 0x7 ;  /* 0x000000060f0fb211 */ /* 0x000fe200078e38ff */
[----:B------:R-:W-:Y:S01]  /*0550*/  @!P1 IMAD.WIDE.U32 R6, R7, 0x2, R4 ;  /* 0x0000000207069825 */ /* 0x000fe200078e0004 */
[----:B------:R-:W-:-:S02]  /*0560*/  @P1 PRMT R0, RZ, 0x7610, R0 ;  /* 0x00007610ff001816 */ /* 0x000fc40000000000 */
[----:B------:R-:W-:Y:S01]  /*0570*/  @P2 PRMT R2, RZ, 0x7610, R2 ;  /* 0x00007610ff022816 */ /* 0x000fe20000000002 */
[----:B------:R-:W-:Y:S01]  /*0580*/  @!P2 IMAD.WIDE.U32 R8, R9, 0x2, R4 ;  /* 0x000000020908a825 */ /* 0x000fe200078e0004 */
[----:B------:R-:W-:Y:S02]  /*0590*/  @P3 PRMT R12, RZ, 0x7610, R12 ;  /* 0x00007610ff0c3816 */ /* 0x000fe4000000000c */
[----:B------:R-:W3:Y:S01]  /*05a0*/  @!P1 LDG.E.U16.CONSTANT R0, desc[UR16][R6.64] ;  /* 0x0000001006009981 */ /* 0x000ee2000c1e9500 */
[----:B------:R-:W-:-:S03]  /*05b0*/  @!P3 IMAD.WIDE.U32 R4, R15, 0x2, R4 ;  /* 0x000000020f04b825 */ /* 0x000fc600078e0004 */
[----:B------:R-:W4:Y:S04]  /*05c0*/  @!P2 LDG.E.U16.CONSTANT R2, desc[UR16][R8.64] ;  /* 0x000000100802a981 */ /* 0x000f28000c1e9500 */
[----:B------:R-:W5:Y:S01]  /*05d0*/  @!P3 LDG.E.U16.CONSTANT R12, desc[UR16][R4.64] ;  /* 0x00000010040cb981 */ /* 0x000f62000c1e9500 */
[----:B------:R-:W-:-:S04]  /*05e0*/  LEA R15, R3, UR13, 0x1 ;  /* 0x0000000d030f7c11 */ /* 0x000fc8000f8e08ff */
[----:B------:R-:W-:-:S04]  /*05f0*/  LEA R17, R24, R15, 0x1 ;  /* 0x0000000f18117211 */ /* 0x000fc800078e08ff */
[----:B------:R-:W-:-:S04]  /*0600*/  LEA R19, R24, R17, 0x1 ;  /* 0x0000001118137211 */ /* 0x000fc800078e08ff */
[----:B0-----:R-:W-:Y:S02]  /*0610*/  LEA R11, R24, R19, 0x1 ;  /* 0x00000013180b7211 */ /* 0x001fe400078e08ff */
[----:B------:R-:W-:Y:S02]  /*0620*/  IADD3 R3, PT, PT, R13, R24, RZ ;  /* 0x000000180d037210 */ /* 0x000fe40007ffe0ff */
[----:B------:R-:W-:-:S05]  /*0630*/  @P0 PRMT R10, RZ, 0x7610, R10 ;  /* 0x00007610ff0a0816 */ /* 0x000fca000000000a */
[----:B--2---:R0:W-:Y:S01]  /*0640*/  STS.U16 [R15], R10 ;  /* 0x0000000a0f007388 */ /* 0x0041e20000000400 */
[----:B------:R-:W-:-:S03]  /*0650*/  ISETP.GE.U32.AND P0, PT, R3, 0x2000, PT ;  /* 0x000020000300780c */ /* 0x000fc60003f06070 */
[----:B---3--:R0:W-:Y:S04]  /*0660*/  STS.U16 [R17], R0 ;  /* 0x0000000011007388 */ /* 0x0081e80000000400 */
[----:B----4-:R0:W-:Y:S04]  /*0670*/  STS.U16 [R19], R2 ;  /* 0x0000000213007388 */ /* 0x0101e80000000400 */
[----:B-----5:R0:W-:Y:S02]  /*0680*/  STS.U16 [R11], R12 ;  /* 0x0000000c0b007388 */ /* 0x0201e40000000400 */
[----:B------:R-:W-:Y:S05]  /*0690*/  @!P0 BRA `(.L_x_94) ;  /* 0xfffffffc00408947 */ /* 0x000fea000383ffff */
[----:B------:R-:W-:Y:S05]  /*06a0*/  BSYNC.RECONVERGENT B0 ;  /* 0x0000000000007941 */ /* 0x000fea0003800200 */
.L_x_93:
[----:B------:R-:W-:Y:S01]  /*06b0*/  ISETP.NE.AND P0, PT, R22, 0x2, PT ;  /* 0x000000021600780c */ /* 0x000fe20003f05270 */
[----:B------:R-:W-:Y:S01]  /*06c0*/  BSSY.RECONVERGENT B0, `(.L_x_95) ;  /* 0x000000c000007945 */ /* 0x000fe20003800200 */
[----:B------:R-:W-:-:S11]  /*06d0*/  MOV R3, R26 ;  /* 0x0000001a00037202 */ /* 0x000fd60000000f00 */
[----:B------:R-:W-:Y:S05]  /*06e0*/  @!P0 BRA `(.L_x_96) ;  /* 0x0000000000248947 */ /* 0x000fea0003800000 */
[----:B------:R-:W-:Y:S01]  /*06f0*/  HFMA2 R5, -RZ, RZ, 0, 0 ;  /* 0x00000000ff057431 */ /* 0x000fe200000001ff */
[----:B------:R-:W-:-:S07]  /*0700*/  MOV R3, R26 ;  /* 0x0000001a00037202 */ /* 0x000fce0000000f00 */
.L_x_97:
[----:B0-----:R-:W-:Y:S02]  /*0710*/  LEA R0, R3, UR13, 0x2 ;  /* 0x0000000d03007c11 */ /* 0x001fe4000f8e10ff */
[----:B------:R-:W-:Y:S02]  /*0720*/  IADD3 R5, PT, PT, R5, 0x1, RZ ;  /* 0x0000000105057810 */ /* 0x000fe40007ffe0ff */
[----:B------:R-:W-:Y:S01]  /*0730*/  IADD3 R3, PT, PT, R24, R3, RZ ;  /* 0x0000000318037210 */ /* 0x000fe20007ffe0ff */
[----:B------:R1:W-:Y:S01]  /*0740*/  STS [R0+0x10000], RZ ;  /* 0x010000ff00007388 */ /* 0x0003e20000000800 */
[----:B------:R-:W-:-:S04]  /*0750*/  LOP3.LUT R2, R5, R22, RZ, 0x3c, !PT ;  /* 0x0000001605027212 */ /* 0x000fc800078e3cff */
[----:B------:R-:W-:-:S13]  /*0760*/  ISETP.NE.AND P0, PT, R2, 0x2, PT ;  /* 0x000000020200780c */ /* 0x000fda0003f05270 */
[----:B-1----:R-:W-:Y:S05]  /*0770*/  @P0 BRA `(.L_x_97) ;  /* 0xfffffffc00e40947 */ /* 0x002fea000383ffff */
.L_x_96:
[----:B------:R-:W-:Y:S05]  /*0780*/  BSYNC.RECONVERGENT B0 ;  /* 0x0000000000007941 */ /* 0x000fea0003800200 */
.L_x_95:
[----:B------:R-:W-:Y:S01]  /*0790*/  BSSY.RECONVERGENT B0, `(.L_x_98) ;  /* 0x000000c000007945 */ /* 0x000fe20003800200 */
.L_x_99:
[----:B-1----:R-:W-:Y:S02]  /*07a0*/  LEA R9, R3, UR13, 0x2 ;  /* 0x0000000d03097c11 */ /* 0x002fe4000f8e10ff */
[C---:B------:R-:W-:Y:S02]  /*07b0*/  LEA R3, R24.reuse, R3, 0x2 ;  /* 0x0000000318037211 */ /* 0x040fe400078e10ff */
[C---:B------:R-:W-:Y:S01]  /*07c0*/  LEA R5, R24.reuse, R9, 0x2 ;  /* 0x0000000918057211 */ /* 0x040fe200078e10ff */
[----:B------:R1:W-:Y:S01]  /*07d0*/  STS [R9+0x10000], RZ ;  /* 0x010000ff09007388 */ /* 0x0003e20000000800 */
[----:B------:R-:W-:Y:S02]  /*07e0*/  ISETP.GE.U32.AND P0, PT, R3, 0x2000, PT ;  /* 0x000020000300780c */ /* 0x000fe40003f06070 */
[C---:B------:R-:W-:Y:S01]  /*07f0*/  LEA R7, R24.reuse, R5, 0x2 ;  /* 0x0000000518077211 */ /* 0x040fe200078e10ff */
[----:B------:R1:W-:Y:S03]  /*0800*/  STS [R5+0x10000], RZ ;  /* 0x010000ff05007388 */ /* 0x0003e60000000800 */
[----:B0-----:R-:W-:Y:S01]  /*0810*/  LEA R0, R24, R7, 0x2 ;  /* 0x0000000718007211 */ /* 0x001fe200078e10ff */
[----:B------:R1:W-:Y:S04]  /*0820*/  STS [R7+0x10000], RZ ;  /* 0x010000ff07007388 */ /* 0x0003e80000000800 */
[----:B------:R1:W-:Y:S02]  /*0830*/  STS [R0+0x10000], RZ ;  /* 0x010000ff00007388 */ /* 0x0003e40000000800 */
[----:B------:R-:W-:Y:S05]  /*0840*/  @!P0 BRA `(.L_x_99) ;  /* 0xfffffffc00d48947 */ /* 0x000fea000383ffff */
[----:B------:R-:W-:Y:S05]  /*0850*/  BSYNC.RECONVERGENT B0 ;  /* 0x0000000000007941 */ /* 0x000fea0003800200 */
.L_x_98:
[C---:B------:R-:W-:Y:S01]  /*0860*/  ISETP.GT.U32.AND P0, PT, R26.reuse, 0x3f, PT ;  /* 0x0000003f1a00780c */ /* 0x040fe20003f04070 */
[----:B------:R-:W0:Y:S01]  /*0870*/  LDCU UR4, c[0x0][0x3a0] ;  /* 0x00007400ff0477ac */ /* 0x000e220008000800 */
[----:B------:R-:W-:-:S11]  /*0880*/  LEA R3, R26, UR13, 0x2 ;  /* 0x0000000d1a037c11 */ /* 0x000fd6000f8e10ff */
[----:B-1----:R-:W-:Y:S01]  /*0890*/  @!P0 MOV R0, 0xff800000 ;  /* 0xff80000000008802 */ /* 0x002fe20000000f00 */
[----:B------:R1:W-:Y:S04]  /*08a0*/  @!P0 STS [R3+0x18100], RZ ;  /* 0x018100ff03008388 */ /* 0x0003e80000000800 */
[----:B------:R1:W-:Y:S01]  /*08b0*/  @!P0 STS [R3+0x18000], R0 ;  /* 0x0180000003008388 */ /* 0x0003e20000000800 */
[----:B0-----:R-:W-:Y:S01]  /*08c0*/  UISETP.NE.AND UP0, UPT, UR4, URZ, UPT ;  /* 0x000000ff0400728c */ /* 0x001fe2000bf05270 */
[----:B------:R-:W-:Y:S08]  /*08d0*/  BAR.SYNC.DEFER_BLOCKING 0x0 ;  /* 0x0000000000007b1d */ /* 0x000ff00000010000 */
[----:B-1----:R-:W-:Y:S05]  /*08e0*/  BRA.U !UP0, `(.L_x_100) ;  /* 0x0000004508c47547 */ /* 0x002fea000b800000 */
[----:B------:R-:W-:Y:S01]  /*08f0*/  UIADD3 UR4, UPT, UPT, UR4, 0x3f, URZ ;  /* 0x0000003f04047890 */ /* 0x000fe2000fffe0ff */
[C---:B------:R-:W-:Y:S02]  /*0900*/  ISETP.GE.AND P0, PT, R26.reuse, R25, PT ;  /* 0x000000191a00720c */ /* 0x040fe40003f06270 */
[C---:B------:R-:W-:Y:S01]  /*0910*/  LEA R20, R26.reuse, UR13, 0x1 ;  /* 0x0000000d1a147c11 */ /* 0x040fe2000f8e08ff */
[----:B------:R-:W-:Y:S01]  /*0920*/  USHF.R.U32.HI UR4, URZ, 0x6, UR4 ;  /* 0x00000006ff047899 */ /* 0x000fe20008011604 */
[C---:B------:R-:W-:Y:S02]  /*0930*/  ISETP.LT.U32.AND P0, PT, R26.reuse, 0x40, !P0 ;  /* 0x000000401a00780c */ /* 0x040fe40004701070 */
[----:B------:R-:W-:Y:S01]  /*0940*/  SHF.L.U32 R21, R26, 0x7, RZ ;  /* 0x000000071a157819 */ /* 0x000fe200000006ff */
[----:B------:R-:W-:Y:S01]  /*0950*/  UISETP.LT.U32.AND UP0, UPT, UR4, 0x1, UPT ;  /* 0x000000010400788c */ /* 0x000fe2000bf01070 */
[----:B------:R-:W-:Y:S02]  /*0960*/  IADD3 R0, PT, PT, R23, R24, RZ ;  /* 0x0000001817007210 */ /* 0x000fe40007ffe0ff */
[----:B------:R-:W-:Y:S01]  /*0970*/  LEA R3, R24, R20, 0x1 ;  /* 0x0000001418037211 */ /* 0x000fe200078e08ff */
[----:B------:R-:W-:-:S03]  /*0980*/  USEL UR12, UR4, 0x1, !UP0 ;  /* 0x00000001040c7887 */ /* 0x000fc6000c000000 */
[----:B------:R-:W-:-:S09]  /*0990*/  UMOV UR4, URZ ;  /* 0x000000ff00047c82 */ /* 0x000fd20008000000 */
.L_x_131:
[----:B0-----:R-:W0:Y:S01]  /*09a0*/  LDCU UR13, c[0x0][0x3a0] ;  /* 0x00007400ff0d77ac */ /* 0x001e220008000800 */
[----:B------:R-:W-:Y:S01]  /*09b0*/  ISETP.NE.AND P1, PT, R22, 0x2, PT ;  /* 0x000000021600780c */ /* 0x000fe20003f25270 */
[----:B------:R-:W-:Y:S01]  /*09c0*/  BSSY.RECONVERGENT B0, `(.L_x_101) ;  /* 0x000003a000007945 */ /* 0x000fe20003800200 */
[----:B------:R-:W-:Y:S01]  /*09d0*/  MOV R4, UR4 ;  /* 0x0000000400047c02 */ /* 0x000fe20008000f00 */
[----:B------:R-:W-:Y:S01]  /*09e0*/  ULEA UR5, UR4, 0x40, 0x6 ;  /* 0x0000004004057891 */ /* 0x000fe2000f8e30ff */
[----:B------:R-:W-:Y:S02]  /*09f0*/  SHF.R.U32.HI R13, RZ, 0x7, R23 ;  /* 0x00000007ff0d7819 */ /* 0x000fe40000011617 */
[----:B------:R-:W-:Y:S02]  /*0a00*/  SHF.R.U32.HI R2, RZ, 0x7, R0 ;  /* 0x00000007ff027819 */ /* 0x000fe40000011600 */
[----:B------:R-:W-:Y:S02]  /*0a10*/  SHF.R.U32.HI R5, RZ, 0x7, R26 ;  /* 0x00000007ff057819 */ /* 0x000fe4000001161a */
[----:B------:R-:W-:-:S02]  /*0a20*/  LEA R8, R24, R3, 0x1 ;  /* 0x0000000318087211 */ /* 0x000fc400078e08ff */
[C---:B------:R-:W-:Y:S02]  /*0a30*/  LOP3.LUT R9, R0.reuse, 0x7f, RZ, 0xc0, !PT ;  /* 0x0000007f00097812 */ /* 0x040fe400078ec0ff */
[----:B------:R-:W-:Y:S02]  /*0a40*/  LOP3.LUT R10, R23, 0x7f, RZ, 0xc0, !PT ;  /* 0x0000007f170a7812 */ /* 0x000fe400078ec0ff */
[----:B------:R-:W-:Y:S01]  /*0a50*/  IADD3 R11, PT, PT, R0, R24, RZ ;  /* 0x00000018000b7210 */ /* 0x000fe20007ffe0ff */
[----:B0-----:R-:W-:Y:S01]  /*0a60*/  UISETP.LT.AND UP0, UPT, UR5, UR13, UPT ;  /* 0x0000000d0500728c */ /* 0x001fe2000bf01270 */
[----:B-1----:R-:W-:-:S03]  /*0a70*/  MOV R16, R26 ;  /* 0x0000001a00107202 */ /* 0x002fc60000000f00 */
[----:B------:R-:W-:-:S04]  /*0a80*/  USEL UR5, UR5, UR13, UP0 ;  /* 0x0000000d05057287 */ /* 0x000fc80008000000 */
[----:B------:R-:W-:Y:S02]  /*0a90*/  UIMAD UR5, UR4, -0x40, UR5 ;  /* 0xffffffc0040578a4 */ /* 0x000fe4000f8e0205 */
[----:B------:R-:W-:-:S04]  /*0aa0*/  UIADD3 UR4, UPT, UPT, UR4, 0x1, URZ ;  /* 0x0000000104047890 */ /* 0x000fc8000fffe0ff */
[----:B------:R-:W-:Y:S01]  /*0ab0*/  UISETP.NE.AND UP1, UPT, UR4, UR12, UPT ;  /* 0x0000000c0400728c */ /* 0x000fe2000bf25270 */
[----:B------:R-:W-:Y:S10]  /*0ac0*/  @!P1 BRA `(.L_x_102) ;  /* 0x0000000000a49947 */ /* 0x000ff40003800000 */
[----:B------:R-:W-:Y:S01]  /*0ad0*/  ISETP.GE.AND P1, PT, R5, UR5, PT ;  /* 0x0000000505007c0c */ /* 0x000fe2000bf26270 */
[----:B------:R-:W-:-:S12]  /*0ae0*/  BSSY.RECONVERGENT B1, `(.L_x_103) ;  /* 0x0000009000017945 */ /* 0x000fd80003800200 */
[----:B------:R-:W-:Y:S01]  /*0af0*/  @P1 PRMT R7, RZ, 0x7610, R7 ;  /* 0x00007610ff071816 */ /* 0x000fe20000000007 */
[----:B------:R-:W-:Y:S06]  /*0b00*/  @P1 BRA `(.L_x_104) ;  /* 0x0000000000181947 */ /* 0x000fec0003800000 */
[----:B------:R-:W-:Y:S01]  /*0b10*/  HFMA2 R15, -RZ, RZ, 0, 1.1920928955078125e-07 ;  /* 0x00000002ff0f7431 */ /* 0x000fe200000001ff */
[----:B------:R-:W-:Y:S02]  /*0b20*/  LEA R6, R4, R5, 0x6 ;  /* 0x0000000504067211 */ /* 0x000fe400078e30ff */
[----:B------:R-:W-:-:S04]  /*0b30*/  LOP3.LUT R7, R26, 0x7f, RZ, 0xc0, !PT ;  /* 0x0000007f1a077812 */ /* 0x000fc800078ec0ff */
[----:B------:R-:W-:-:S05]  /*0b40*/  LEA R6, R6, R7, 0x7 ;  /* 0x0000000706067211 */ /* 0x000fca00078e38ff */
[----:B------:R-:W-:-:S06]  /*0b50*/  IMAD.WIDE.U32 R6, R6, R15, UR6 ;  /* 0x0000000606067e25 */ /* 0x000fcc000f8e000f */
[----:B------:R0:W5:Y:S02]  /*0b60*/  LDG.E.U16.CONSTANT R7, desc[UR16][R6.64] ;  /* 0x0000001006077981 */ /* 0x000164000c1e9500 */
.L_x_104:
[----:B------:R-:W-:Y:S05]  /*0b70*/  BSYNC.RECONVERGENT B1 ;  /* 0x0000000000017941 */ /* 0x000fea0003800200 */
.L_x_103:
[----:B-----5:R1:W-:Y:S01]  /*0b80*/  STS.U16 [R20+0x4000], R7 ;  /* 0x0040000714007388 */ /* 0x0203e20000000400 */
[----:B------:R-:W-:Y:S02]  /*0b90*/  ISETP.NE.AND P1, PT, R22, 0x3, PT ;  /* 0x000000031600780c */ /* 0x000fe40003f25270 */
[----:B------:R-:W-:-:S11]  /*0ba0*/  MOV R16, R23 ;  /* 0x0000001700107202 */ /* 0x000fd60000000f00 */
[----:B-1----:R-:W-:Y:S05]  /*0bb0*/  @!P1 BRA `(.L_x_102) ;  /* 0x0000000000689947 */ /* 0x002fea0003800000 */
[----:B------:R-:W-:Y:S01]  /*0bc0*/  ISETP.GE.AND P1, PT, R13, UR5, PT ;  /* 0x000000050d007c0c */ /* 0x000fe2000bf26270 */
[----:B------:R-:W-:-:S12]  /*0bd0*/  BSSY.RECONVERGENT B1, `(.L_x_105) ;  /* 0x0000008000017945 */ /* 0x000fd80003800200 */
[----:B0-----:R-:W-:Y:S01]  /*0be0*/  @P1 PRMT R6, RZ, 0x7610, R6 ;  /* 0x00007610ff061816 */ /* 0x001fe20000000006 */
[----:B------:R-:W-:Y:S06]  /*0bf0*/  @P1 BRA `(.L_x_106) ;  /* 0x0000000000141947 */ /* 0x000fec0003800000 */
[----:B------:R-:W-:Y:S01]  /*0c00*/  HFMA2 R6, -RZ, RZ, 0, 1.1920928955078125e-07 ;  /* 0x00000002ff067431 */ /* 0x000fe200000001ff */
[----:B------:R-:W-:-:S04]  /*0c10*/  LEA R7, R4, R13, 0x6 ;  /* 0x0000000d04077211 */ /* 0x000fc800078e30ff */
[----:B------:R-:W-:-:S05]  /*0c20*/  LEA R7, R7, R10, 0x7 ;  /* 0x0000000a07077211 */ /* 0x000fca00078e38ff */
[----:B------:R-:W-:-:S06]  /*0c30*/  IMAD.WIDE.U32 R6, R7, R6, UR6 ;  /* 0x0000000607067e25 */ /* 0x000fcc000f8e0006 */
[----:B------:R0:W5:Y:S02]  /*0c40*/  LDG.E.U16.CONSTANT R6, desc[UR16][R6.64] ;  /* 0x0000001006067981 */ /* 0x000164000c1e9500 */
.L_x_106:
[----:B------:R-:W-:Y:S05]  /*0c50*/  BSYNC.RECONVERGENT B1 ;  /* 0x0000000000017941 */ /* 0x000fea0003800200 */
.L_x_105:
[----:B-----5:R1:W-:Y:S01]  /*0c60*/  STS.U16 [R3+0x4000], R6 ;  /* 0x0040000603007388 */ /* 0x0203e20000000400 */
[----:B------:R-:W-:Y:S02]  /*0c70*/  ISETP.NE.AND P1, PT, R22, RZ, PT ;  /* 0x000000ff1600720c */ /* 0x000fe40003f25270 */
        /* <DEDUP_REMOVED lines=11> */
.L_x_108:
[----:B------:R-:W-:Y:S05]  /*0d30*/  BSYNC.RECONVERGENT B1 ;  /* 0x0000000000017941 */ /* 0x000fea0003800200 */
.L_x_107:
[----:B-----5:R1:W-:Y:S01]  /*0d40*/  STS.U16 [R8+0x4000], R7 ;  /* 0x0040000708007388 */ /* 0x0203e20000000400 */
[----:B------:R-:W-:-:S07]  /*0d50*/  MOV R16, R11 ;  /* 0x0000000b00107202 */ /* 0x000fce0000000f00 */
.L_x_102:
[----:B------:R-:W-:Y:S05]  /*0d60*/  BSYNC.RECONVERGENT B0 ;  /* 0x0000000000007941 */ /* 0x000fea0003800200 */
.L_x_101:
[----:B------:R-:W2:Y:S01]  /*0d70*/  S2UR UR14, SR_CgaCtaId ;  /* 0x00000000000e79c3 */ /* 0x000ea20000008800 */
[----:B------:R-:W-:Y:S01]  /*0d80*/  UMOV UR13, 0x400 ;  /* 0x00000400000d7882 */ /* 0x000fe20000000000 */
[----:B------:R-:W-:Y:S01]  /*0d90*/  BSSY.RECONVERGENT B0, `(.L_x_109) ;  /* 0x0000039000007945 */ /* 0x000fe20003800200 */
[C---:B------:R-:W-:Y:S01]  /*0da0*/  LEA R12, R24.reuse, R16, 0x1 ;  /* 0x00000010180c7211 */ /* 0x040fe200078e08ff */
[----:B------:R-:W-:Y:S01]  /*0db0*/  IMAD R13, R24, 0x3, R16 ;  /* 0x00000003180d7824 */ /* 0x000fe200078e0210 */
[----:B------:R-:W-:Y:S01]  /*0dc0*/  IADD3 R14, PT, PT, R16, R24, RZ ;  /* 0x00000018100e7210 */ /* 0x000fe20007ffe0ff */
[----:B--2---:R-:W-:-:S06]  /*0dd0*/  ULEA UR13, UR14, UR13, 0x18 ;  /* 0x0000000d0e0d7291 */ /* 0x004fcc000f8ec0ff */
[----:B------:R-:W-:-:S04]  /*0de0*/  LEA R15, R16, UR13, 0x1 ;  /* 0x0000000d100f7c11 */ /* 0x000fc8000f8e08ff */
[----:B------:R-:W-:-:S07]  /*0df0*/  IADD3 R15, PT, PT, R15, 0x4000, RZ ;  /* 0x000040000f0f7810 */ /* 0x000fce0007ffe0ff */
.L_x_110:
[----:B01----:R-:W-:Y:S02]  /*0e00*/  SHF.R.U32.HI R7, RZ, 0x7, R16 ;  /* 0x00000007ff077819 */ /* 0x003fe40000011610 */
[----:B---3--:R-:W-:Y:S02]  /*0e10*/  SHF.R.U32.HI R17, RZ, 0x7, R14 ;  /* 0x00000007ff117819 */ /* 0x008fe4000001160e */
[----:B------:R-:W-:Y:S02]  /*0e20*/  ISETP.GE.AND P1, PT, R7, UR5, PT ;  /* 0x0000000507007c0c */ /* 0x000fe4000bf26270 */
[----:B------:R-:W-:-:S11]  /*0e30*/  ISETP.GE.AND P2, PT, R17, UR5, PT ;  /* 0x0000000511007c0c */ /* 0x000fd6000bf46270 */
[----:B------:R-:W-:Y:S02]  /*0e40*/  @!P1 LEA R7, R4, R7, 0x6 ;  /* 0x0000000704079211 */ /* 0x000fe400078e30ff */
[----:B------:R-:W-:-:S04]  /*0e50*/  @!P1 LOP3.LUT R6, R16, 0x7f, RZ, 0xc0, !PT ;  /* 0x0000007f10069812 */ /* 0x000fc800078ec0ff */
[----:B------:R-:W-:Y:S01]  /*0e60*/  @!P1 LEA R6, R7, R6, 0x7 ;  /* 0x0000000607069211 */ /* 0x000fe200078e38ff */
[----:B------:R-:W-:Y:S01]  /*0e70*/  HFMA2 R7, -RZ, RZ, 0, 1.1920928955078125e-07 ;  /* 0x00000002ff077431 */ /* 0x000fe200000001ff */
[----:B------:R-:W-:-:S04]  /*0e80*/  @!P2 LEA R28, R4, R17, 0x6 ;  /* 0x00000011041ca211 */ /* 0x000fc800078e30ff */
[----:B------:R-:W-:Y:S01]  /*0e90*/  @!P1 IMAD.WIDE.U32 R6, R6, R7, UR6 ;  /* 0x0000000606069e25 */ /* 0x000fe2000f8e0007 */
[----:B------:R-:W-:-:S04]  /*0ea0*/  @!P2 LOP3.LUT R17, R14, 0x7f, RZ, 0xc0, !PT ;  /* 0x0000007f0e11a812 */ /* 0x000fc800078ec0ff */
[----:B------:R0:W2:Y:S01]  /*0eb0*/  @!P1 LDG.E.U16.CONSTANT R18, desc[UR16][R6.64] ;  /* 0x0000001006129981 */ /* 0x0000a2000c1e9500 */
[----:B------:R-:W-:Y:S02]  /*0ec0*/  @!P2 LEA R17, R28, R17, 0x7 ;  /* 0x000000111c11a211 */ /* 0x000fe400078e38ff */
[----:B------:R-:W-:-:S05]  /*0ed0*/  MOV R28, 0x2 ;  /* 0x00000002001c7802 */ /* 0x000fca0000000f00 */
[----:B0-----:R-:W-:Y:S01]  /*0ee0*/  @!P2 IMAD.WIDE.U32 R6, R17, R28, UR6 ;  /* 0x000000061106ae25 */ /* 0x001fe2000f8e001c */
[----:B------:R-:W-:-:S06]  /*0ef0*/  @P2 PRMT R17, RZ, 0x7610, R17 ;  /* 0x00007610ff112816 */ /* 0x000fcc0000000011 */
[----:B------:R0:W3:Y:S01]  /*0f00*/  @!P2 LDG.E.U16.CONSTANT R17, desc[UR16][R6.64] ;  /* 0x000000100611a981 */ /* 0x0000e2000c1e9500 */
[----:B------:R-:W-:Y:S01]  /*0f10*/  SHF.R.U32.HI R19, RZ, 0x7, R12 ;  /* 0x00000007ff137819 */ /* 0x000fe2000001160c */
[----:B------:R-:W-:-:S03]  /*0f20*/  HFMA2 R30, -RZ, RZ, 0, 1.1920928955078125e-07 ;  /* 0x00000002ff1e7431 */ /* 0x000fc600000001ff */
[----:B------:R-:W-:Y:S02]  /*0f30*/  ISETP.GE.AND P2, PT, R19, UR5, PT ;  /* 0x0000000513007c0c */ /* 0x000fe4000bf46270 */
[----:B------:R-:W-:-:S11]  /*0f40*/  SHF.R.U32.HI R29, RZ, 0x7, R13 ;  /* 0x00000007ff1d7819 */ /* 0x000fd6000001160d */
[----:B------:R-:W-:Y:S02]  /*0f50*/  @!P2 LEA R28, R4, R19, 0x6 ;  /* 0x00000013041ca211 */ /* 0x000fe400078e30ff */
[----:B------:R-:W-:-:S04]  /*0f60*/  @!P2 LOP3.LUT R19, R12, 0x7f, RZ, 0xc0, !PT ;  /* 0x0000007f0c13a812 */ /* 0x000fc800078ec0ff */
[----:B------:R-:W-:Y:S02]  /*0f70*/  @!P2 LEA R19, R28, R19, 0x7 ;  /* 0x000000131c13a211 */ /* 0x000fe400078e38ff */
[----:B------:R-:W-:-:S03]  /*0f80*/  LEA R28, R24, R15, 0x1 ;  /* 0x0000000f181c7211 */ /* 0x000fc600078e08ff */
[----:B0-----:R-:W-:Y:S01]  /*0f90*/  @!P2 IMAD.WIDE.U32 R6, R19, R30, UR6 ;  /* 0x000000061306ae25 */ /* 0x001fe2000f8e001e */
[----:B------:R-:W-:-:S06]  /*0fa0*/  @P2 PRMT R19, RZ, 0x7610, R19 ;  /* 0x00007610ff132816 */ /* 0x000fcc0000000013 */
[----:B------:R0:W4:Y:S01]  /*0fb0*/  @!P2 LDG.E.U16.CONSTANT R19, desc[UR16][R6.64] ;  /* 0x000000100613a981 */ /* 0x000122000c1e9500 */
[----:B------:R-:W-:Y:S02]  /*0fc0*/  @P1 PRMT R18, RZ, 0x7610, R18 ;  /* 0x00007610ff121816 */ /* 0x000fe40000000012 */
[----:B------:R-:W-:-:S03]  /*0fd0*/  ISETP.GE.AND P1, PT, R29, UR5, PT ;  /* 0x000000051d007c0c */ /* 0x000fc6000bf26270 */
[----:B--2---:R1:W-:Y:S10]  /*0fe0*/  STS.U16 [R15], R18 ;  /* 0x000000120f007388 */ /* 0x0043f40000000400 */
[----:B------:R-:W-:-:S02]  /*0ff0*/  @!P1 LEA R29, R4, R29, 0x6 ;  /* 0x0000001d041d9211 */ /* 0x000fc400078e30ff */
[----:B-1----:R-:W-:Y:S01]  /*1000*/  @!P1 LOP3.LUT R18, R13, 0x7f, RZ, 0xc0, !PT ;  /* 0x0000007f0d129812 */ /* 0x002fe200078ec0ff */
[----:B---3--:R1:W-:Y:S03]  /*1010*/  STS.U16 [R28], R17 ;  /* 0x000000111c007388 */ /* 0x0083e60000000400 */
[----:B------:R-:W-:-:S05]  /*1020*/  @!P1 LEA R29, R29, R18, 0x7 ;  /* 0x000000121d1d9211 */ /* 0x000fca00078e38ff */
[----:B0-----:R-:W-:Y:S01]  /*1030*/  @!P1 IMAD.WIDE.U32 R6, R29, R30, UR6 ;  /* 0x000000061d069e25 */ /* 0x001fe2000f8e001e */
[----:B-1----:R-:W-:-:S06]  /*1040*/  @P1 PRMT R17, RZ, 0x7610, R17 ;  /* 0x00007610ff111816 */ /* 0x002fcc0000000011 */
[----:B------:R-:W2:Y:S01]  /*1050*/  @!P1 LDG.E.U16.CONSTANT R17, desc[UR16][R6.64] ;  /* 0x0000001006119981 */ /* 0x000ea2000c1e9500 */
[C---:B------:R-:W-:Y:S01]  /*1060*/  LEA R18, R24.reuse, R15, 0x2 ;  /* 0x0000000f18127211 */ /* 0x040fe200078e10ff */
[C---:B------:R-:W-:Y:S01]  /*1070*/  IMAD R28, R24.reuse, 0x6, R15 ;  /* 0x00000006181c7824 */ /* 0x040fe200078e020f */
[----:B------:R-:W-:-:S04]  /*1080*/  IADD3 R29, PT, PT, R24, R16, R24 ;  /* 0x00000010181d7210 */ /* 0x000fc80007ffe018 */
[----:B------:R-:W-:-:S04]  /*1090*/  IADD3 R16, PT, PT, R24, R29, R24 ;  /* 0x0000001d18107210 */ /* 0x000fc80007ffe018 */
[----:B------:R-:W-:Y:S01]  /*10a0*/  ISETP.GE.U32.AND P1, PT, R16, 0x2000, PT ;  /* 0x000020001000780c */ /* 0x000fe20003f26070 */
[----:B----4-:R3:W-:Y:S01]  /*10b0*/  STS.U16 [R18], R19 ;  /* 0x0000001312007388 */ /* 0x0107e20000000400 */
[C---:B------:R-:W-:Y:S02]  /*10c0*/  LEA R12, R24.reuse, R12, 0x2 ;  /* 0x0000000c180c7211 */ /* 0x040fe400078e10ff */
[C---:B------:R-:W-:Y:S02]  /*10d0*/  LEA R13, R24.reuse, R13, 0x2 ;  /* 0x0000000d180d7211 */ /* 0x040fe400078e10ff */
[C---:B------:R-:W-:Y:S02]  /*10e0*/  LEA R14, R24.reuse, R14, 0x2 ;  /* 0x0000000e180e7211 */ /* 0x040fe400078e10ff */
[----:B------:R-:W-:Y:S01]  /*10f0*/  LEA R15, R24, R15, 0x3 ;  /* 0x0000000f180f7211 */ /* 0x000fe200078e18ff */
[----:B--2---:R3:W-:Y:S04]  /*1100*/  STS.U16 [R28], R17 ;  /* 0x000000111c007388 */ /* 0x0047e80000000400 */
[----:B------:R-:W-:Y:S05]  /*1110*/  @!P1 BRA `(.L_x_110) ;  /* 0xfffffffc00389947 */ /* 0x000fea000383ffff */
[----:B------:R-:W-:Y:S05]  /*1120*/  BSYNC.RECONVERGENT B0 ;  /* 0x0000000000007941 */ /* 0x000fea0003800200 */
.L_x_109:
[----:B------:R-:W-:Y:S01]  /*1130*/  ISETP.NE.AND P1, PT, R22, 0x2, PT ;  /* 0x000000021600780c */ /* 0x000fe20003f25270 */
[----:B------:R-:W-:Y:S01]  /*1140*/  BSSY.RECONVERGENT B0, `(.L_x_111) ;  /* 0x000002d000007945 */ /* 0x000fe20003800200 */
[----:B------:R-:W-:-:S11]  /*1150*/  MOV R13, R26 ;  /* 0x0000001a000d7202 */ /* 0x000fd60000000f00 */
[----:B------:R-:W-:Y:S05]  /*1160*/  @!P1 BRA `(.L_x_112) ;  /* 0x0000000000a89947 */ /* 0x000fea0003800000 */
        /* <DEDUP_REMOVED lines=10> */
.L_x_114:
[----:B------:R-:W-:Y:S05]  /*1210*/  BSYNC.RECONVERGENT B1 ;  /* 0x0000000000017941 */ /* 0x000fea0003800200 */
.L_x_113:
[----:B-----5:R1:W-:Y:S01]  /*1220*/  STS.U16 [R20+0x8000], R7 ;  /* 0x0080000714007388 */ /* 0x0203e20000000400 */
[----:B------:R-:W-:Y:S02]  /*1230*/  ISETP.NE.AND P1, PT, R22, 0x3, PT ;  /* 0x000000031600780c */ /* 0x000fe40003f25270 */
[----:B------:R-:W-:-:S11]  /*1240*/  MOV R13, R23 ;  /* 0x00000017000d7202 */ /* 0x000fd60000000f00 */
[----:B-1----:R-:W-:Y:S05]  /*1250*/  @!P1 BRA `(.L_x_112) ;  /* 0x00000000006c9947 */ /* 0x002fea0003800000 */
[----:B------:R-:W-:Y:S01]  /*1260*/  SHF.R.U32.HI R5, RZ, 0x7, R23 ;  /* 0x00000007ff057819 */ /* 0x000fe20000011617 */
[----:B------:R-:W-:Y:S03]  /*1270*/  BSSY.RECONVERGENT B1, `(.L_x_115) ;  /* 0x0000009000017945 */ /* 0x000fe60003800200 */
[----:B------:R-:W-:-:S13]  /*1280*/  ISETP.GE.AND P1, PT, R5, UR5, PT ;  /* 0x0000000505007c0c */ /* 0x000fda000bf26270 */
[----:B0-----:R-:W-:Y:S01]  /*1290*/  @P1 PRMT R6, RZ, 0x7610, R6 ;  /* 0x00007610ff061816 */ /* 0x001fe20000000006 */
[----:B------:R-:W-:Y:S06]  /*12a0*/  @P1 BRA `(.L_x_116) ;  /* 0x0000000000141947 */ /* 0x000fec0003800000 */
[----:B------:R-:W-:Y:S01]  /*12b0*/  HFMA2 R6, -RZ, RZ, 0, 1.1920928955078125e-07 ;  /* 0x00000002ff067431 */ /* 0x000fe200000001ff */
[----:B------:R-:W-:-:S04]  /*12c0*/  LEA R5, R4, R5, 0x6 ;  /* 0x0000000504057211 */ /* 0x000fc800078e30ff */
[----:B------:R-:W-:-:S05]  /*12d0*/  LEA R5, R5, R10, 0x7 ;  /* 0x0000000a05057211 */ /* 0x000fca00078e38ff */
[----:B------:R-:W-:-:S06]  /*12e0*/  IMAD.WIDE.U32 R6, R5, R6, UR8 ;  /* 0x0000000805067e25 */ /* 0x000fcc000f8e0006 */
[----:B------:R0:W5:Y:S02]  /*12f0*/  LDG.E.U16.CONSTANT R6, desc[UR16][R6.64] ;  /* 0x0000001006067981 */ /* 0x000164000c1e9500 */
.L_x_116:
[----:B------:R-:W-:Y:S05]  /*1300*/  BSYNC.RECONVERGENT B1 ;  /* 0x0000000000017941 */ /* 0x000fea0003800200 */
.L_x_115:
        /* <DEDUP_REMOVED lines=13> */
.L_x_118:
[----:B------:R-:W-:Y:S05]  /*13e0*/  BSYNC.RECONVERGENT B1 ;  /* 0x0000000000017941 */ /* 0x000fea0003800200 */
.L_x_117:
[----:B-----5:R1:W-:Y:S01]  /*13f0*/  STS.U16 [R8+0x8000], R7 ;  /* 0x0080000708007388 */ /* 0x0203e20000000400 */
[----:B------:R-:W-:-:S07]  /*1400*/  MOV R13, R11 ;  /* 0x0000000b000d7202 */ /* 0x000fce0000000f00 */
.L_x_112:
[----:B------:R-:W-:Y:S05]  /*1410*/  BSYNC.RECONVERGENT B0 ;  /* 0x0000000000007941 */ /* 0x000fea0003800200 */
.L_x_111:
[----:B------:R-:W-:Y:S01]  /*1420*/  BSSY.RECONVERGENT B0, `(.L_x_119) ;  /* 0x0000036000007945 */ /* 0x000fe20003800200 */
.L_x_120:
[----:B------:R-:W-:Y:S01]  /*1430*/  IADD3 R9, PT, PT, R24, R13, RZ ;  /* 0x0000000d18097210 */ /* 0x000fe20007ffe0ff */
[----:B--2---:R-:W-:Y:S01]  /*1440*/  HFMA2 R29, -RZ, RZ, 0, 1.1920928955078125e-07 ;  /* 0x00000002ff1d7431 */ /* 0x004fe200000001ff */
[----:B01----:R-:W-:Y:S02]  /*1450*/  SHF.R.U32.HI R7, RZ, 0x7, R13 ;  /* 0x00000007ff077819 */ /* 0x003fe4000001160d */
[----:B------:R-:W-:Y:S02]  /*1460*/  IADD3 R15, PT, PT, R9, R24, RZ ;  /* 0x00000018090f7210 */ /* 0x000fe40007ffe0ff */
[----:B------:R-:W-:Y:S02]  /*1470*/  SHF.R.U32.HI R11, RZ, 0x7, R9 ;  /* 0x00000007ff0b7819 */ /* 0x000fe40000011609 */
[----:B---3--:R-:W-:Y:S02]  /*1480*/  SHF.R.U32.HI R17, RZ, 0x7, R15 ;  /* 0x00000007ff117819 */ /* 0x008fe4000001160f */
[----:B------:R-:W-:-:S02]  /*1490*/  ISETP.GE.AND P1, PT, R7, UR5, PT ;  /* 0x0000000507007c0c */ /* 0x000fc4000bf26270 */
[----:B------:R-:W-:Y:S02]  /*14a0*/  IADD3 R5, PT, PT, R15, R24, RZ ;  /* 0x000000180f057210 */ /* 0x000fe40007ffe0ff */
[----:B------:R-:W-:Y:S02]  /*14b0*/  ISETP.GE.AND P2, PT, R11, UR5, PT ;  /* 0x000000050b007c0c */ /* 0x000fe4000bf46270 */
[----:B------:R-:W-:Y:S02]  /*14c0*/  ISETP.GE.AND P3, PT, R17, UR5, PT ;  /* 0x0000000511007c0c */ /* 0x000fe4000bf66270 */
[----:B------:R-:W-:-:S04]  /*14d0*/  SHF.R.U32.HI R19, RZ, 0x7, R5 ;  /* 0x00000007ff137819 */ /* 0x000fc80000011605 */
[----:B------:R-:W-:Y:S02]  /*14e0*/  ISETP.GE.AND P4, PT, R19, UR5, PT ;  /* 0x0000000513007c0c */ /* 0x000fe4000bf86270 */
[C---:B------:R-:W-:Y:S02]  /*14f0*/  @!P1 LEA R7, R4.reuse, R7, 0x6 ;  /* 0x0000000704079211 */ /* 0x040fe400078e30ff */
[----:B------:R-:W-:Y:S02]  /*1500*/  @!P1 LOP3.LUT R2, R13, 0x7f, RZ, 0xc0, !PT ;  /* 0x0000007f0d029812 */ /* 0x000fe400078ec0ff */
[----:B------:R-:W-:Y:S02]  /*1510*/  @!P2 LOP3.LUT R6, R9, 0x7f, RZ, 0xc0, !PT ;  /* 0x0000007f0906a812 */ /* 0x000fe400078ec0ff */
[----:B------:R-:W-:Y:S02]  /*1520*/  @!P3 LEA R9, R4, R17, 0x6 ;  /* 0x000000110409b211 */ /* 0x000fe400078e30ff */
[----:B------:R-:W-:-:S02]  /*1530*/  @!P3 LOP3.LUT R8, R15, 0x7f, RZ, 0xc0, !PT ;  /* 0x0000007f0f08b812 */ /* 0x000fc400078ec0ff */
[----:B------:R-:W-:Y:S02]  /*1540*/  @!P1 LEA R2, R7, R2, 0x7 ;  /* 0x0000000207029211 */ /* 0x000fe400078e38ff */
[----:B------:R-:W-:Y:S02]  /*1550*/  @!P2 LEA R7, R4, R11, 0x6 ;  /* 0x0000000b0407a211 */ /* 0x000fe400078e30ff */
[----:B------:R-:W-:Y:S01]  /*1560*/  @!P3 LEA R8, R9, R8, 0x7 ;  /* 0x000000080908b211 */ /* 0x000fe200078e38ff */
[----:B------:R-:W-:Y:S02]  /*1570*/  HFMA2 R9, -RZ, RZ, 0, 1.1920928955078125e-07 ;  /* 0x00000002ff097431 */ /* 0x000fe400000001ff */
[----:B------:R-:W-:Y:S01]  /*1580*/  @!P1 IMAD.WIDE.U32 R14, R2, R29, UR8 ;  /* 0x00000008020e9e25 */ /* 0x000fe2000f8e001d */
[----:B------:R-:W-:Y:S02]  /*1590*/  @!P4 LEA R11, R4, R19, 0x6 ;  /* 0x00000013040bc211 */ /* 0x000fe400078e30ff */
[----:B------:R-:W-:-:S02]  /*15a0*/  @!P4 LOP3.LUT R2, R5, 0x7f, RZ, 0xc0, !PT ;  /* 0x0000007f0502c812 */ /* 0x000fc400078ec0ff */
[----:B------:R-:W-:Y:S01]  /*15b0*/  @!P2 LEA R6, R7, R6, 0x7 ;  /* 0x000000060706a211 */ /* 0x000fe200078e38ff */
[----:B------:R0:W2:Y:S01]  /*15c0*/  @!P1 LDG.E.U16.CONSTANT R14, desc[UR16][R14.64] ;  /* 0x000000100e0e9981 */ /* 0x0000a2000c1e9500 */
[----:B------:R-:W-:Y:S02]  /*15d0*/  MOV R7, 0x2 ;  /* 0x0000000200077802 */ /* 0x000fe40000000f00 */
[----:B------:R-:W-:Y:S01]  /*15e0*/  @!P4 LEA R11, R11, R2, 0x7 ;  /* 0x000000020b0bc211 */ /* 0x000fe200078e38ff */
[----:B------:R-:W-:Y:S01]  /*15f0*/  @!P3 IMAD.WIDE.U32 R8, R8, R9, UR8 ;  /* 0x000000080808be25 */ /* 0x000fe2000f8e0009 */
[----:B------:R-:W-:Y:S02]  /*1600*/  MOV R10, 0x2 ;  /* 0x00000002000a7802 */ /* 0x000fe40000000f00 */
[----:B------:R-:W-:Y:S01]  /*1610*/  @P2 PRMT R16, RZ, 0x7610, R16 ;  /* 0x00007610ff102816 */ /* 0x000fe20000000010 */
[----:B------:R-:W-:Y:S01]  /*1620*/  @!P2 IMAD.WIDE.U32 R6, R6, R7, UR8 ;  /* 0x000000080606ae25 */ /* 0x000fe2000f8e0007 */
[----:B------:R-:W-:-:S02]  /*1630*/  @P3 PRMT R12, RZ, 0x7610, R12 ;  /* 0x00007610ff0c3816 */ /* 0x000fc4000000000c */
[----:B------:R-:W-:Y:S01]  /*1640*/  @P4 PRMT R17, RZ, 0x7610, R17 ;  /* 0x00007610ff114816 */ /* 0x000fe20000000011 */
[----:B------:R-:W-:Y:S01]  /*1650*/  @!P4 IMAD.WIDE.U32 R10, R11, R10, UR8 ;  /* 0x000000080b0ace25 */ /* 0x000fe2000f8e000a */
[----:B------:R-:W3:Y:S04]  /*1660*/  @!P2 LDG.E.U16.CONSTANT R16, desc[UR16][R6.64] ;  /* 0x000000100610a981 */ /* 0x000ee8000c1e9500 */
[----:B------:R-:W4:Y:S04]  /*1670*/  @!P3 LDG.E.U16.CONSTANT R12, desc[UR16][R8.64] ;  /* 0x00000010080cb981 */ /* 0x000f28000c1e9500 */
[----:B------:R-:W5:Y:S01]  /*1680*/  @!P4 LDG.E.U16.CONSTANT R17, desc[UR16][R10.64] ;  /* 0x000000100a11c981 */ /* 0x000f62000c1e9500 */
[----:B------:R-:W-:Y:S01]  /*1690*/  MOV R2, 0x400 ;  /* 0x0000040000027802 */ /* 0x000fe20000000f00 */
[----:B0-----:R-:W0:Y:S03]  /*16a0*/  S2R R15, SR_CgaCtaId ;  /* 0x00000000000f7919 */ /* 0x001e260000008800 */
[----:B0-----:R-:W-:-:S04]  /*16b0*/  LEA R2, R15, R2, 0x18 ;  /* 0x000000020f027211 */ /* 0x001fc800078ec0ff */
[----:B------:R-:W-:Y:S02]  /*16c0*/  LEA R15, R13, R2, 0x1 ;  /* 0x000000020d0f7211 */ /* 0x000fe400078e08ff */
[----:B------:R-:W-:Y:S02]  /*16d0*/  IADD3 R13, PT, PT, R5, R24, RZ ;  /* 0x00000018050d7210 */ /* 0x000fe40007ffe0ff */
[----:B------:R-:W-:-:S04]  /*16e0*/  LEA R19, R24, R15, 0x1 ;  /* 0x0000000f18137211 */ /* 0x000fc800078e08ff */
[----:B------:R-:W-:-:S04]  /*16f0*/  LEA R29, R24, R19, 0x1 ;  /* 0x00000013181d7211 */ /* 0x000fc800078e08ff */
[----:B------:R-:W-:Y:S02]  /*1700*/  LEA R18, R24, R29, 0x1 ;  /* 0x0000001d18127211 */ /* 0x000fe400078e08ff */
[----:B------:R-:W-:Y:S02]  /*1710*/  @P1 PRMT R14, RZ, 0x7610, R14 ;  /* 0x00007610ff0e1816 */ /* 0x000fe4000000000e */
[----:B------:R-:W-:-:S03]  /*1720*/  ISETP.GE.U32.AND P1, PT, R13, 0x2000, PT ;  /* 0x000020000d00780c */ /* 0x000fc60003f26070 */
[----:B--2---:R2:W-:Y:S04]  /*1730*/  STS.U16 [R15+0x8000], R14 ;  /* 0x0080000e0f007388 */ /* 0x0045e80000000400 */
[----:B---3--:R2:W-:Y:S04]  /*1740*/  STS.U16 [R19+0x8000], R16 ;  /* 0x0080001013007388 */ /* 0x0085e80000000400 */
[----:B----4-:R2:W-:Y:S04]  /*1750*/  STS.U16 [R29+0x8000], R12 ;  /* 0x0080000c1d007388 */ /* 0x0105e80000000400 */
[----:B-----5:R2:W-:Y:S01]  /*1760*/  STS.U16 [R18+0x8000], R17 ;  /* 0x0080001112007388 */ /* 0x0205e20000000400 */
[----:B------:R-:W-:Y:S05]  /*1770*/  @!P1 BRA `(.L_x_120) ;  /* 0xfffffffc002c9947 */ /* 0x000fea000383ffff */
[----:B------:R-:W-:Y:S05]  /*1780*/  BSYNC.RECONVERGENT B0 ;  /* 0x0000000000007941 */ /* 0x000fea0003800200 */
.L_x_119:
[----:B------:R-:W-:Y:S01]  /*1790*/  BAR.SYNC.DEFER_BLOCKING 0x0 ;  /* 0x0000000000007b1d */ /* 0x000fe20000010000 */
[----:B------:R-:W-:-:S05]  /*17a0*/  MOV R28, R26 ;  /* 0x0000001a001c7202 */ /* 0x000fca0000000f00 */
[----:B------:R-:W-:Y:S01]  /*17b0*/  BSSY.RECONVERGENT B0, `(.L_x_121) ;  /* 0x00001b3000007945 */ /* 0x000fe20003800200 */
[----:B------:R-:W0:Y:S02]  /*17c0*/  LDCU UR13, c[0x0][0x3a4] ;  /* 0x00007480ff0d77ac */ /* 0x000e240008000800 */
.L_x_122:
[C---:B------:R-:W-:Y:S02]  /*17d0*/  SHF.L.U32 R4, R28.reuse, 0x1, RZ ;  /* 0x000000011c047819 */ /* 0x040fe400000006ff */
[----:B------:R-:W-:Y:S02]  /*17e0*/  SHF.L.U32 R6, R28, 0x7, RZ ;  /* 0x000000071c067819 */ /* 0x000fe400000006ff */
[----:B------:R-:W-:Y:S02]  /*17f0*/  LOP3.LUT R5, R4, 0x1f80, RZ, 0xc0, !PT ;  /* 0x00001f8004057812 */ /* 0x000fe400078ec0ff */
[----:B--2---:R-:W-:Y:S02]  /*1800*/  LOP3.LUT R29, R6, 0x1f80, RZ, 0xc0, !PT ;  /* 0x00001f80061d7812 */ /* 0x004fe400078ec0ff */
[-C--:B------:R-:W-:Y:S02]  /*1810*/  LEA R30, R5, R2.reuse, 0x1 ;  /* 0x00000002051e7211 */ /* 0x080fe400078e08ff */
[----:B------:R-:W-:-:S03]  /*1820*/  LEA R29, R29, R2, 0x1 ;  /* 0x000000021d1d7211 */ /* 0x000fc600078e08ff */
[----:B------:R-:W1:Y:S04]  /*1830*/  LDS.128 R12, [R30] ;  /* 0x000000001e0c7984 */ /* 0x000e680000000c00 */
[----:B------:R-:W2:Y:S01]  /*1840*/  LDS.128 R16, [R29+0x4000] ;  /* 0x004000001d107984 */ /* 0x000ea20000000c00 */
[--C-:B-1----:R-:W-:Y:S02]  /*1850*/  HADD2.F32 R4, -RZ, R12.reuse.H0_H0 ;  /* 0x2000000cff047230 */ /* 0x102fe40000004100 */
[----:B------:R-:W-:Y:S02]  /*1860*/  HADD2.F32 R7, -RZ, R12.H1_H1 ;  /* 0x3000000cff077230 */ /* 0x000fe40000004100 */
[--C-:B--2---:R-:W-:Y:S02]  /*1870*/  HADD2.F32 R5, -RZ, R16.reuse.H0_H0 ;  /* 0x20000010ff057230 */ /* 0x104fe40000004100 */
[----:B------:R-:W-:-:S02]  /*1880*/  HADD2.F32 R16, -RZ, R16.H1_H1 ;  /* 0x30000010ff107230 */ /* 0x000fc40000004100 */
[----:B------:R-:W-:Y:S02]  /*1890*/  HADD2.F32 R6, -RZ, R17.H0_H0 ;  /* 0x20000011ff067230 */ /* 0x000fe40000004100 */
[----:B------:R-:W-:Y:S01]  /*18a0*/  FFMA R4, R4, R5, RZ ;  /* 0x0000000504047223 */ /* 0x000fe200000000ff */
[--C-:B------:R-:W-:Y:S02]  /*18b0*/  HADD2.F32 R5, -RZ, R13.reuse.H0_H0 ;  /* 0x2000000dff057230 */ /* 0x100fe40000004100 */
[----:B------:R-:W-:Y:S02]  /*18c0*/  HADD2.F32 R13, -RZ, R13.H1_H1 ;  /* 0x3000000dff0d7230 */ /* 0x000fe40000004100 */
[----:B------:R-:W-:Y:S01]  /*18d0*/  FFMA R4, R7, R16, R4 ;  /* 0x0000001007047223 */ /* 0x000fe20000000004 */
[----:B------:R-:W-:Y:S02]  /*18e0*/  HADD2.F32 R17, -RZ, R17.H1_H1 ;  /* 0x30000011ff117230 */ /* 0x000fe40000004100 */
[----:B------:R-:W-:-:S02]  /*18f0*/  HADD2.F32 R7, -RZ, R14.H1_H1 ;  /* 0x3000000eff077230 */ /* 0x000fc40000004100 */
[----:B------:R-:W-:Y:S01]  /*1900*/  FFMA R4, R5, R6, R4 ;  /* 0x0000000605047223 */ /* 0x000fe20000000004 */
[----:B------:R-:W-:Y:S02]  /*1910*/  HADD2.F32 R5, -RZ, R14.H0_H0 ;  /* 0x2000000eff057230 */ /* 0x000fe40000004100 */
[--C-:B------:R-:W-:Y:S02]  /*1920*/  HADD2.F32 R6, -RZ, R18.reuse.H0_H0 ;  /* 0x20000012ff067230 */ /* 0x100fe40000004100 */
[----:B------:R-:W-:Y:S01]  /*1930*/  FFMA R4, R13, R17, R4 ;  /* 0x000000110d047223 */ /* 0x000fe20000000004 */
[----:B------:R-:W-:Y:S02]  /*1940*/  HADD2.F32 R18, -RZ, R18.H1_H1 ;  /* 0x30000012ff127230 */ /* 0x000fe40000004100 */
[----:B------:R-:W-:Y:S02]  /*1950*/  HADD2.F32 R9, -RZ, R15.H0_H0 ;  /* 0x2000000fff097230 */ /* 0x000fe40000004100 */
[----:B------:R-:W-:Y:S01]  /*1960*/  FFMA R4, R5, R6, R4 ;  /* 0x0000000605047223 */ /* 0x000fe20000000004 */
[----:B------:R-:W-:-:S02]  /*1970*/  HADD2.F32 R8, -RZ, R19.H0_H0 ;  /* 0x20000013ff087230 */ /* 0x000fc40000004100 */
[----:B------:R-:W-:Y:S02]  /*1980*/  HADD2.F32 R15, -RZ, R15.H1_H1 ;  /* 0x3000000fff0f7230 */ /* 0x000fe40000004100 */
[----:B------:R-:W-:Y:S01]  /*1990*/  FFMA R18, R7, R18, R4 ;  /* 0x0000001207127223 */ /* 0x000fe20000000004 */
[----:B------:R-:W-:Y:S01]  /*19a0*/  HADD2.F32 R19, -RZ, R19.H1_H1 ;  /* 0x30000013ff137230 */ /* 0x000fe20000004100 */
[----:B------:R-:W1:Y:S02]  /*19b0*/  LDS.128 R4, [R30+0x10] ;  /* 0x000010001e047984 */ /* 0x000e640000000c00 */
[----:B------:R-:W-:Y:S02]  /*19c0*/  FFMA R18, R9, R8, R18 ;  /* 0x0000000809127223 */ /* 0x000fe40000000012 */
[----:B------:R-:W2:Y:S02]  /*19d0*/  LDS.128 R8, [R29+0x4010] ;  /* 0x004010001d087984 */ /* 0x000ea40000000c00 */
[----:B------:R-:W-:-:S02]  /*19e0*/  FFMA R15, R15, R19, R18 ;  /* 0x000000130f0f7223 */ /* 0x000fc40000000012 */
[----:B------:R-:W3:Y:S01]  /*19f0*/  LDS.128 R16, [R29+0x4020] ;  /* 0x004020001d107984 */ /* 0x000ee20000000c00 */
[----:B-1----:R-:W-:Y:S02]  /*1a00*/  HADD2.F32 R12, -RZ, R4.H0_H0 ;  /* 0x20000004ff0c7230 */ /* 0x002fe40000004100 */
[--C-:B--2---:R-:W-:Y:S02]  /*1a10*/  HADD2.F32 R13, -RZ, R8.reuse.H0_H0 ;  /* 0x20000008ff0d7230 */ /* 0x104fe40000004100 */
[----:B------:R-:W-:-:S03]  /*1a20*/  HADD2.F32 R8, -RZ, R8.H1_H1 ;  /* 0x30000008ff087230 */ /* 0x000fc60000004100 */
[----:B------:R-:W-:Y:S01]  /*1a30*/  FFMA R12, R12, R13, R15 ;  /* 0x0000000d0c0c7223 */ /* 0x000fe2000000000f */
[----:B------:R-:W-:Y:S02]  /*1a40*/  HADD2.F32 R13, -RZ, R4.H1_H1 ;  /* 0x30000004ff0d7230 */ /* 0x000fe40000004100 */
[----:B------:R-:W-:Y:S02]  /*1a50*/  HADD2.F32 R15, -RZ, R5.H0_H0 ;  /* 0x20000005ff0f7230 */ /* 0x000fe40000004100 */
[----:B------:R-:W-:Y:S02]  /*1a60*/  HADD2.F32 R4, -RZ, R9.H0_H0 ;  /* 0x20000009ff047230 */ /* 0x000fe40000004100 */
[----:B------:R-:W-:Y:S01]  /*1a70*/  FFMA R8, R13, R8, R12 ;  /* 0x000000080d087223 */ /* 0x000fe2000000000c */
[----:B------:R-:W-:Y:S02]  /*1a80*/  HADD2.F32 R5, -RZ, R5.H1_H1 ;  /* 0x30000005ff057230 */ /* 0x000fe40000004100 */
[----:B------:R-:W-:-:S02]  /*1a90*/  HADD2.F32 R9, -RZ, R9.H1_H1 ;  /* 0x30000009ff097230 */ /* 0x000fc40000004100 */
[----:B------:R-:W-:Y:S01]  /*1aa0*/  FFMA R4, R15, R4, R8 ;  /* 0x000000040f047223 */ /* 0x000fe20000000008 */
[----:B------:R-:W-:Y:S02]  /*1ab0*/  HADD2.F32 R13, -RZ, R6.H0_H0 ;  /* 0x20000006ff0d7230 */ /* 0x000fe40000004100 */
[----:B------:R-:W-:Y:S02]  /*1ac0*/  HADD2.F32 R8, -RZ, R10.H0_H0 ;  /* 0x2000000aff087230 */ /* 0x000fe40000004100 */
[----:B------:R-:W-:Y:S01]  /*1ad0*/  FFMA R4, R5, R9, R4 ;  /* 0x0000000905047223 */ /* 0x000fe20000000004 */
[----:B------:R-:W-:Y:S02]  /*1ae0*/  HADD2.F32 R5, -RZ, R6.H1_H1 ;  /* 0x30000006ff057230 */ /* 0x000fe40000004100 */
[----:B------:R-:W-:Y:S02]  /*1af0*/  HADD2.F32 R10, -RZ, R10.H1_H1 ;  /* 0x3000000aff0a7230 */ /* 0x000fe40000004100 */
[----:B------:R-:W-:Y:S01]  /*1b00*/  FFMA R4, R13, R8, R4 ;  /* 0x000000080d047223 */ /* 0x000fe20000000004 */
[----:B------:R-:W-:Y:S01]  /*1b10*/  HADD2.F32 R9, -RZ, R7.H0_H0 ;  /* 0x20000007ff097230 */ /* 0x000fe20000004100 */
[----:B------:R-:W1:Y:S01]  /*1b20*/  LDS.128 R12, [R30+0x20] ;  /* 0x000020001e0c7984 */ /* 0x000e620000000c00 */
[----:B------:R-:W-:-:S02]  /*1b30*/  HADD2.F32 R6, -RZ, R11.H0_H0 ;  /* 0x2000000bff067230 */ /* 0x000fc40000004100 */
[----:B------:R-:W-:Y:S01]  /*1b40*/  FFMA R4, R5, R10, R4 ;  /* 0x0000000a05047223 */ /* 0x000fe20000000004 */
[----:B------:R-:W-:Y:S02]  /*1b50*/  HADD2.F32 R7, -RZ, R7.H1_H1 ;  /* 0x30000007ff077230 */ /* 0x000fe40000004100 */
[----:B------:R-:W-:Y:S02]  /*1b60*/  HADD2.F32 R11, -RZ, R11.H1_H1 ;  /* 0x3000000bff0b7230 */ /* 0x000fe40000004100 */
[----:B------:R-:W-:Y:S01]  /*1b70*/  FFMA R4, R9, R6, R4 ;  /* 0x0000000609047223 */ /* 0x000fe20000000004 */
[--C-:B---3--:R-:W-:Y:S02]  /*1b80*/  HADD2.F32 R6, -RZ, R16.reuse.H0_H0 ;  /* 0x20000010ff067230 */ /* 0x108fe40000004100 */
[----:B------:R-:W-:Y:S02]  /*1b90*/  HADD2.F32 R16, -RZ, R16.H1_H1 ;  /* 0x30000010ff107230 */ /* 0x000fe40000004100 */
[----:B------:R-:W-:Y:S01]  /*1ba0*/  FFMA R4, R7, R11, R4 ;  /* 0x0000000b07047223 */ /* 0x000fe20000000004 */
[----:B------:R-:W-:-:S02]  /*1bb0*/  HADD2.F32 R8, -RZ, R19.H0_H0 ;  /* 0x20000013ff087230 */ /* 0x000fc40000004100 */
[----:B------:R-:W-:Y:S02]  /*1bc0*/  HADD2.F32 R19, -RZ, R19.H1_H1 ;  /* 0x30000013ff137230 */ /* 0x000fe40000004100 */
[--C-:B-1----:R-:W-:Y:S02]  /*1bd0*/  HADD2.F32 R5, -RZ, R12.reuse.H0_H0 ;  /* 0x2000000cff057230 */ /* 0x102fe40000004100 */
[--C-:B------:R-:W-:Y:S02]  /*1be0*/  HADD2.F32 R7, -RZ, R13.reuse.H0_H0 ;  /* 0x2000000dff077230 */ /* 0x100fe40000004100 */
[----:B------:R-:W-:Y:S02]  /*1bf0*/  HADD2.F32 R13, -RZ, R13.H1_H1 ;  /* 0x3000000dff0d7230 */ /* 0x000fe40000004100 */
[----:B------:R-:W-:Y:S01]  /*1c00*/  FFMA R4, R5, R6, R4 ;  /* 0x0000000605047223 */ /* 0x000fe20000000004 */
[----:B------:R-:W-:Y:S02]  /*1c10*/  HADD2.F32 R5, -RZ, R12.H1_H1 ;  /* 0x3000000cff057230 */ /* 0x000fe40000004100 */
[----:B------:R-:W-:-:S02]  /*1c20*/  HADD2.F32 R6, -RZ, R18.H0_H0 ;  /* 0x20000012ff067230 */ /* 0x000fc40000004100 */
[----:B------:R-:W-:Y:S02]  /*1c30*/  HADD2.F32 R18, -RZ, R18.H1_H1 ;  /* 0x30000012ff127230 */ /* 0x000fe40000004100 */
[----:B------:R-:W-:Y:S01]  /*1c40*/  FFMA R4, R5, R16, R4 ;  /* 0x0000001005047223 */ /* 0x000fe20000000004 */
[--C-:B------:R-:W-:Y:S02]  /*1c50*/  HADD2.F32 R5, -RZ, R17.reuse.H0_H0 ;  /* 0x20000011ff057230 */ /* 0x100fe40000004100 */
[----:B------:R-:W-:Y:S02]  /*1c60*/  HADD2.F32 R17, -RZ, R17.H1_H1 ;  /* 0x30000011ff117230 */ /* 0x000fe40000004100 */
[----:B------:R-:W-:Y:S02]  /*1c70*/  HADD2.F32 R9, -RZ, R15.H0_H0 ;  /* 0x2000000fff097230 */ /* 0x000fe40000004100 */
[----:B------:R-:W-:Y:S01]  /*1c80*/  FFMA R4, R7, R5, R4 ;  /* 0x0000000507047223 */ /* 0x000fe20000000004 */
[----:B------:R-:W-:-:S02]  /*1c90*/  HADD2.F32 R5, -RZ, R14.H0_H0 ;  /* 0x2000000eff057230 */ /* 0x000fc40000004100 */
[----:B------:R-:W-:Y:S02]  /*1ca0*/  HADD2.F32 R7, -RZ, R14.H1_H1 ;  /* 0x3000000eff077230 */ /* 0x000fe40000004100 */
[----:B------:R-:W-:Y:S01]  /*1cb0*/  FFMA R4, R13, R17, R4 ;  /* 0x000000110d047223 */ /* 0x000fe20000000004 */
[----:B------:R-:W-:-:S03]  /*1cc0*/  HADD2.F32 R15, -RZ, R15.H1_H1 ;  /* 0x3000000fff0f7230 */ /* 0x000fc60000004100 */
[----:B------:R-:W-:-:S04]  /*1cd0*/  FFMA R4, R5, R6, R4 ;  /* 0x0000000605047223 */ /* 0x000fc80000000004 */
[----:B------:R-:W-:Y:S02]  /*1ce0*/  FFMA R18, R7, R18, R4 ;  /* 0x0000001207127223 */ /* 0x000fe40000000004 */
[----:B------:R-:W1:Y:S02]  /*1cf0*/  LDS.128 R4, [R30+0x30] ;  /* 0x000030001e047984 */ /* 0x000e640000000c00 */
[----:B------:R-:W-:Y:S02]  /*1d00*/  FFMA R18, R9, R8, R18 ;  /* 0x0000000809127223 */ /* 0x000fe40000000012 */
[----:B------:R-:W2:Y:S02]  /*1d10*/  LDS.128 R8, [R29+0x4030] ;  /* 0x004030001d087984 */ /* 0x000ea40000000c00 */
[----:B------:R-:W-:Y:S02]  /*1d20*/  FFMA R15, R15, R19, R18 ;  /* 0x000000130f0f7223 */ /* 0x000fe40000000012 */
[----:B------:R-:W3:Y:S01]  /*1d30*/  LDS.128 R16, [R29+0x4040] ;  /* 0x004040001d107984 */ /* 0x000ee20000000c00 */
[----:B-1----:R-:W-:-:S02]  /*1d40*/  HADD2.F32 R12, -RZ, R4.H0_H0 ;  /* 0x20000004ff0c7230 */ /* 0x002fc40000004100 */
        /* <DEDUP_REMOVED lines=127> */
[----:B---3--:R-:W-:-:S03]  /*2540*/  HADD2.F32 R5, -RZ, R16.H0_H0 ;  /* 0x20000010ff057230 */ /* 0x008fc60000004100 */
[----:B------:R-:W-:Y:S01]  /*2550*/  FFMA R4, R7, R11, R4 ;  /* 0x0000000b07047223 */ /* 0x000fe20000000004 */
[--C-:B------:R-:W-:Y:S01]  /*2560*/  HADD2.F32 R7, -RZ, R17.reuse.H0_H0 ;  /* 0x20000011ff077230 */ /* 0x100fe20000004100 */
[----:B------:R-:W2:Y:S01]  /*2570*/  LDS.128 R8, [R30+0x90] ;  /* 0x000090001e087984 */ /* 0x000ea20000000c00 */
[----:B------:R-:W-:Y:S02]  /*2580*/  HADD2.F32 R17, -RZ, R17.H1_H1 ;  /* 0x30000011ff117230 */ /* 0x000fe40000004100 */
[--C-:B-1----:R-:W-:Y:S02]  /*2590*/  HADD2.F32 R6, -RZ, R12.reuse.H0_H0 ;  /* 0x2000000cff067230 */ /* 0x102fe40000004100 */
[----:B------:R-:W-:-:S03]  /*25a0*/  HADD2.F32 R12, -RZ, R12.H1_H1 ;  /* 0x3000000cff0c7230 */ /* 0x000fc60000004100 */
[----:B------:R-:W-:Y:S01]  /*25b0*/  FFMA R4, R5, R6, R4 ;  /* 0x0000000605047223 */ /* 0x000fe20000000004 */
[----:B------:R-:W-:Y:S02]  /*25c0*/  HADD2.F32 R5, -RZ, R16.H1_H1 ;  /* 0x30000010ff057230 */ /* 0x000fe40000004100 */
[--C-:B------:R-:W-:Y:S02]  /*25d0*/  HADD2.F32 R6, -RZ, R14.reuse.H0_H0 ;  /* 0x2000000eff067230 */ /* 0x100fe40000004100 */
[----:B------:R-:W-:Y:S02]  /*25e0*/  HADD2.F32 R14, -RZ, R14.H1_H1 ;  /* 0x3000000eff0e7230 */ /* 0x000fe40000004100 */
[----:B------:R-:W-:Y:S01]  /*25f0*/  FFMA R4, R5, R12, R4 ;  /* 0x0000000c05047223 */ /* 0x000fe20000000004 */
[--C-:B------:R-:W-:Y:S02]  /*2600*/  HADD2.F32 R5, -RZ, R13.reuse.H0_H0 ;  /* 0x2000000dff057230 */ /* 0x100fe40000004100 */
[----:B------:R-:W-:-:S03]  /*2610*/  HADD2.F32 R13, -RZ, R13.H1_H1 ;  /* 0x3000000dff0d7230 */ /* 0x000fc60000004100 */
[----:B------:R-:W-:Y:S01]  /*2620*/  FFMA R4, R7, R5, R4 ;  /* 0x0000000507047223 */ /* 0x000fe20000000004 */
[--C-:B------:R-:W-:Y:S02]  /*2630*/  HADD2.F32 R5, -RZ, R18.reuse.H0_H0 ;  /* 0x20000012ff057230 */ /* 0x100fe40000004100 */
[----:B------:R-:W-:Y:S02]  /*2640*/  HADD2.F32 R7, -RZ, R18.H1_H1 ;  /* 0x30000012ff077230 */ /* 0x000fe40000004100 */
[----:B------:R-:W-:Y:S01]  /*2650*/  FFMA R4, R17, R13, R4 ;  /* 0x0000000d11047223 */ /* 0x000fe20000000004 */
[----:B--2---:R-:W-:-:S03]  /*2660*/  HADD2.F32 R13, -RZ, R8.H0_H0 ;  /* 0x20000008ff0d7230 */ /* 0x004fc60000004100 */
[----:B------:R-:W-:Y:S01]  /*2670*/  FFMA R4, R5, R6, R4 ;  /* 0x0000000605047223 */ /* 0x000fe20000000004 */
[----:B------:R-:W-:Y:S02]  /*2680*/  HADD2.F32 R5, -RZ, R19.H0_H0 ;  /* 0x20000013ff057230 */ /* 0x000fe40000004100 */
[----:B------:R-:W-:Y:S02]  /*2690*/  HADD2.F32 R6, -RZ, R15.H0_H0 ;  /* 0x2000000fff067230 */ /* 0x000fe40000004100 */
[----:B------:R-:W-:Y:S01]  /*26a0*/  FFMA R4, R7, R14, R4 ;  /* 0x0000000e07047223 */ /* 0x000fe20000000004 */
[----:B------:R-:W-:Y:S02]  /*26b0*/  HADD2.F32 R19, -RZ, R19.H1_H1 ;  /* 0x30000013ff137230 */ /* 0x000fe40000004100 */
[----:B------:R-:W-:Y:S02]  /*26c0*/  HADD2.F32 R15, -RZ, R15.H1_H1 ;  /* 0x3000000fff0f7230 */ /* 0x000fe40000004100 */
[----:B------:R-:W-:-:S02]  /*26d0*/  FFMA R12, R5, R6, R4 ;  /* 0x00000006050c7223 */ /* 0x000fc40000000004 */
[----:B------:R-:W1:Y:S02]  /*26e0*/  LDS.128 R4, [R29+0x4090] ;  /* 0x004090001d047984 */ /* 0x000e640000000c00 */
        /* <DEDUP_REMOVED lines=11> */
[----:B------:R-:W-:-:S03]  /*27a0*/  HADD2.F32 R13, -RZ, R10.H0_H0 ;  /* 0x2000000aff0d7230 */ /* 0x000fc60000004100 */
[----:B------:R-:W-:Y:S01]  /*27b0*/  FFMA R4, R15, R8, R4 ;  /* 0x000000080f047223 */ /* 0x000fe20000000004 */
[--C-:B------:R-:W-:Y:S02]  /*27c0*/  HADD2.F32 R8, -RZ, R6.reuse.H0_H0 ;  /* 0x20000006ff087230 */ /* 0x100fe40000004100 */
[----:B------:R-:W-:Y:S02]  /*27d0*/  HADD2.F32 R6, -RZ, R6.H1_H1 ;  /* 0x30000006ff067230 */ /* 0x000fe40000004100 */
[----:B------:R-:W-:Y:S01]  /*27e0*/  FFMA R4, R9, R5, R4 ;  /* 0x0000000509047223 */ /* 0x000fe20000000004 */
[----:B------:R-:W-:Y:S02]  /*27f0*/  HADD2.F32 R5, -RZ, R10.H1_H1 ;  /* 0x3000000aff057230 */ /* 0x000fe40000004100 */
[----:B------:R-:W-:Y:S02]  /*2800*/  HADD2.F32 R9, -RZ, R11.H0_H0 ;  /* 0x2000000bff097230 */ /* 0x000fe40000004100 */
[----:B------:R-:W-:Y:S01]  /*2810*/  FFMA R4, R13, R8, R4 ;  /* 0x000000080d047223 */ /* 0x000fe20000000004 */
[----:B------:R-:W-:Y:S01]  /*2820*/  HADD2.F32 R8, -RZ, R7.H0_H0 ;  /* 0x20000007ff087230 */ /* 0x000fe20000004100 */
[----:B------:R-:W1:Y:S01]  /*2830*/  LDS.128 R12, [R29+0x40a0] ;  /* 0x0040a0001d0c7984 */ /* 0x000e620000000c00 */
[----:B------:R-:W-:-:S02]  /*2840*/  HADD2.F32 R11, -RZ, R11.H1_H1 ;  /* 0x3000000bff0b7230 */ /* 0x000fc40000004100 */
[----:B------:R-:W-:Y:S01]  /*2850*/  FFMA R4, R5, R6, R4 ;  /* 0x0000000605047223 */ /* 0x000fe20000000004 */
[----:B------:R-:W-:Y:S02]  /*2860*/  HADD2.F32 R7, -RZ, R7.H1_H1 ;  /* 0x30000007ff077230 */ /* 0x000fe40000004100 */
[----:B--2---:R-:W-:Y:S02]  /*2870*/  HADD2.F32 R5, -RZ, R16.H0_H0 ;  /* 0x20000010ff057230 */ /* 0x004fe40000004100 */
[----:B------:R-:W-:-:S04]  /*2880*/  FFMA R4, R9, R8, R4 ;  /* 0x0000000809047223 */ /* 0x000fc80000000004 */
        /* <DEDUP_REMOVED lines=101> */
[----:B------:R-:W-:-:S03]  /*2ee0*/  HADD2.F32 R7, -RZ, R7.H1_H1 ;  /* 0x30000007ff077230 */ /* 0x000fc60000004100 */
[----:B------:R-:W-:Y:S01]  /*2ef0*/  FFMA R4, R9, R8, R4 ;  /* 0x0000000809047223 */ /* 0x000fe20000000004 */
[--C-:B--2---:R-:W-:Y:S02]  /*2f00*/  HADD2.F32 R8, -RZ, R18.reuse.H0_H0 ;  /* 0x20000012ff087230 */ /* 0x104fe40000004100 */
[----:B------:R-:W-:Y:S02]  /*2f10*/  HADD2.F32 R18, -RZ, R18.H1_H1 ;  /* 0x30000012ff127230 */ /* 0x000fe40000004100 */
[----:B------:R-:W-:Y:S01]  /*2f20*/  FFMA R7, R11, R7, R4 ;  /* 0x000000070b077223 */ /* 0x000fe20000000004 */
[----:B------:R-:W-:Y:S02]  /*2f30*/  HADD2.F32 R4, -RZ, R16.H0_H0 ;  /* 0x20000010ff047230 */ /* 0x000fe40000004100 */
[--C-:B-1----:R-:W-:Y:S02]  /*2f40*/  HADD2.F32 R5, -RZ, R12.reuse.H0_H0 ;  /* 0x2000000cff057230 */ /* 0x102fe40000004100 */
[----:B------:R-:W-:-:S02]  /*2f50*/  HADD2.F32 R12, -RZ, R12.H1_H1 ;  /* 0x3000000cff0c7230 */ /* 0x000fc40000004100 */
[----:B------:R-:W-:Y:S02]  /*2f60*/  HADD2.F32 R9, -RZ, R14.H0_H0 ;  /* 0x2000000eff097230 */ /* 0x000fe40000004100 */
[----:B------:R-:W-:Y:S01]  /*2f70*/  FFMA R4, R4, R5, R7 ;  /* 0x0000000504047223 */ /* 0x000fe20000000007 */
[----:B------:R-:W-:Y:S02]  /*2f80*/  HADD2.F32 R5, -RZ, R16.H1_H1 ;  /* 0x30000010ff057230 */ /* 0x000fe40000004100 */
[--C-:B------:R-:W-:Y:S02]  /*2f90*/  HADD2.F32 R7, -RZ, R17.reuse.H0_H0 ;  /* 0x20000011ff077230 */ /* 0x100fe40000004100 */
[----:B------:R-:W-:Y:S02]  /*2fa0*/  HADD2.F32 R17, -RZ, R17.H1_H1 ;  /* 0x30000011ff117230 */ /* 0x000fe40000004100 */
[----:B------:R-:W-:Y:S01]  /*2fb0*/  FFMA R4, R5, R12, R4 ;  /* 0x0000000c05047223 */ /* 0x000fe20000000004 */
[----:B------:R-:W-:-:S02]  /*2fc0*/  HADD2.F32 R5, -RZ, R13.H0_H0 ;  /* 0x2000000dff057230 */ /* 0x000fc40000004100 */
[----:B------:R-:W-:Y:S02]  /*2fd0*/  HADD2.F32 R13, -RZ, R13.H1_H1 ;  /* 0x3000000dff0d7230 */ /* 0x000fe40000004100 */
[----:B------:R-:W-:Y:S02]  /*2fe0*/  HADD2.F32 R14, -RZ, R14.H1_H1 ;  /* 0x3000000eff0e7230 */ /* 0x000fe40000004100 */
[----:B------:R-:W-:Y:S01]  /*2ff0*/  FFMA R4, R7, R5, R4 ;  /* 0x0000000507047223 */ /* 0x000fe20000000004 */
[--C-:B------:R-:W-:Y:S02]  /*3000*/  HADD2.F32 R12, -RZ, R19.reuse.H0_H0 ;  /* 0x20000013ff0c7230 */ /* 0x100fe40000004100 */
[----:B------:R-:W-:Y:S02]  /*3010*/  HADD2.F32 R19, -RZ, R19.H1_H1 ;  /* 0x30000013ff137230 */ /* 0x000fe40000004100 */
[----:B------:R-:W-:Y:S02]  /*3020*/  FFMA R13, R17, R13, R4 ;  /* 0x0000000d110d7223 */ /* 0x000fe40000000004 */
[----:B------:R-:W1:Y:S02]  /*3030*/  LDS.128 R4, [R30+0xf0] ;  /* 0x0000f0001e047984 */ /* 0x000e640000000c00 */
[----:B------:R-:W-:-:S02]  /*3040*/  FFMA R13, R8, R9, R13 ;  /* 0x00000009080d7223 */ /* 0x000fc4000000000d */
[----:B------:R-:W2:Y:S02]  /*3050*/  LDS.128 R8, [R29+0x40f0] ;  /* 0x0040f0001d087984 */ /* 0x000ea40000000c00 */
[----:B------:R-:W-:Y:S01]  /*3060*/  FFMA R13, R18, R14, R13 ;  /* 0x0000000e120d7223 */ /* 0x000fe2000000000d */
[--C-:B------:R-:W-:Y:S02]  /*3070*/  HADD2.F32 R14, -RZ, R15.reuse.H0_H0 ;  /* 0x2000000fff0e7230 */ /* 0x100fe40000004100 */
[----:B------:R-:W-:-:S03]  /*3080*/  HADD2.F32 R15, -RZ, R15.H1_H1 ;  /* 0x3000000fff0f7230 */ /* 0x000fc60000004100 */
[----:B------:R-:W-:-:S04]  /*3090*/  FFMA R12, R12, R14, R13 ;  /* 0x0000000e0c0c7223 */ /* 0x000fc8000000000d */
[----:B------:R-:W-:Y:S01]  /*30a0*/  FFMA R12, R19, R15, R12 ;  /* 0x0000000f130c7223 */ /* 0x000fe2000000000c */
[--C-:B-1----:R-:W-:Y:S02]  /*30b0*/  HADD2.F32 R13, -RZ, R4.reuse.H0_H0 ;  /* 0x20000004ff0d7230 */ /* 0x102fe40000004100 */
[----:B------:R-:W-:Y:S02]  /*30c0*/  HADD2.F32 R15, -RZ, R4.H1_H1 ;  /* 0x30000004ff0f7230 */ /* 0x000fe40000004100 */
[--C-:B--2---:R-:W-:Y:S02]  /*30d0*/  HADD2.F32 R14, -RZ, R8.reuse.H0_H0 ;  /* 0x20000008ff0e7230 */ /* 0x104fe40000004100 */
[----:B------:R-:W-:Y:S02]  /*30e0*/  HADD2.F32 R8, -RZ, R8.H1_H1 ;  /* 0x30000008ff087230 */ /* 0x000fe40000004100 */
[----:B------:R-:W-:Y:S02]  /*30f0*/  HADD2.F32 R4, -RZ, R9.H0_H0 ;  /* 0x20000009ff047230 */ /* 0x000fe40000004100 */
[----:B------:R-:W-:Y:S01]  /*3100*/  FFMA R12, R13, R14, R12 ;  /* 0x0000000e0d0c7223 */ /* 0x000fe2000000000c */
[----:B------:R-:W-:-:S02]  /*3110*/  HADD2.F32 R13, -RZ, R5.H0_H0 ;  /* 0x20000005ff0d7230 */ /* 0x000fc40000004100 */
[----:B------:R-:W-:Y:S02]  /*3120*/  HADD2.F32 R5, -RZ, R5.H1_H1 ;  /* 0x30000005ff057230 */ /* 0x000fe40000004100 */
[----:B------:R-:W-:Y:S01]  /*3130*/  FFMA R8, R15, R8, R12 ;  /* 0x000000080f087223 */ /* 0x000fe2000000000c */
[----:B------:R-:W-:-:S03]  /*3140*/  HADD2.F32 R9, -RZ, R9.H1_H1 ;  /* 0x30000009ff097230 */ /* 0x000fc60000004100 */
[----:B------:R-:W-:Y:S01]  /*3150*/  FFMA R4, R13, R4, R8 ;  /* 0x000000040d047223 */ /* 0x000fe20000000008 */
[----:B------:R-:W-:Y:S02]  /*3160*/  HADD2.F32 R13, -RZ, R6.H0_H0 ;  /* 0x20000006ff0d7230 */ /* 0x000fe40000004100 */
[----:B------:R-:W-:Y:S02]  /*3170*/  HADD2.F32 R8, -RZ, R10.H0_H0 ;  /* 0x2000000aff087230 */ /* 0x000fe40000004100 */
[----:B------:R-:W-:Y:S01]  /*3180*/  FFMA R4, R5, R9, R4 ;  /* 0x0000000905047223 */ /* 0x000fe20000000004 */
[----:B------:R-:W-:Y:S02]  /*3190*/  HADD2.F32 R5, -RZ, R6.H1_H1 ;  /* 0x30000006ff057230 */ /* 0x000fe40000004100 */
[----:B------:R-:W-:Y:S02]  /*31a0*/  HADD2.F32 R10, -RZ, R10.H1_H1 ;  /* 0x3000000aff0a7230 */ /* 0x000fe40000004100 */
[----:B------:R-:W-:Y:S01]  /*31b0*/  FFMA R4, R13, R8, R4 ;  /* 0x000000080d047223 */ /* 0x000fe20000000004 */
[----:B------:R-:W-:-:S02]  /*31c0*/  HADD2.F32 R9, -RZ, R7.H0_H0 ;  /* 0x20000007ff097230 */ /* 0x000fc40000004100 */
[----:B------:R-:W-:Y:S02]  /*31d0*/  HADD2.F32 R6, -RZ, R11.H0_H0 ;  /* 0x2000000bff067230 */ /* 0x000fe40000004100 */
[----:B------:R-:W-:Y:S01]  /*31e0*/  FFMA R4, R5, R10, R4 ;  /* 0x0000000a05047223 */ /* 0x000fe20000000004 */
[----:B------:R-:W-:Y:S01]  /*31f0*/  HADD2.F32 R7, -RZ, R7.H1_H1 ;  /* 0x30000007ff077230 */ /* 0x000fe20000004100 */
[C---:B------:R-:W-:Y:S01]  /*3200*/  LOP3.LUT R5, R28.reuse, 0xfc0, RZ, 0xc0, !PT ;  /* 0x00000fc01c057812 */ /* 0x040fe200078ec0ff */
[----:B------:R-:W-:Y:S02]  /*3210*/  HADD2.F32 R11, -RZ, R11.H1_H1 ;  /* 0x3000000bff0b7230 */ /* 0x000fe40000004100 */
[----:B------:R-:W-:Y:S01]  /*3220*/  FFMA R4, R9, R6, R4 ;  /* 0x0000000609047223 */ /* 0x000fe20000000004 */
[----:B------:R-:W-:Y:S02]  /*3230*/  LOP3.LUT R6, R28, 0x3f, RZ, 0xc0, !PT ;  /* 0x0000003f1c067812 */ /* 0x000fe400078ec0ff */
[----:B------:R-:W-:Y:S01]  /*3240*/  LOP3.LUT R5, R5, 0x3f, R28, 0xf8, !PT ;  /* 0x0000003f05057812 */ /* 0x000fe200078ef81c */
[----:B------:R-:W-:Y:S01]  /*3250*/  FFMA R4, R7, R11, R4 ;  /* 0x0000000b07047223 */ /* 0x000fe20000000004 */
[----:B------:R-:W-:-:S02]  /*3260*/  ISETP.GE.AND P1, PT, R6, UR5, PT ;  /* 0x0000000506007c0c */ /* 0x000fc4000bf26270 */
[----:B------:R-:W-:Y:S01]  /*3270*/  LEA R5, R5, R2, 0x2 ;  /* 0x0000000205057211 */ /* 0x000fe200078e10ff */
[----:B0-----:R-:W-:Y:S01]  /*3280*/  FMUL R4, R4, UR13 ;  /* 0x0000000d04047c20 */ /* 0x001fe20008400000 */
[----:B------:R-:W-:-:S04]  /*3290*/  IADD3 R28, PT, PT, R24, R28, RZ ;  /* 0x0000001c181c7210 */ /* 0x000fc80007ffe0ff */
[----:B------:R-:W-:Y:S02]  /*32a0*/  FSEL R4, R4, -INF , !P1 ;  /* 0xff80000004047808 */ /* 0x000fe40004800000 */
[----:B------:R-:W-:-:S03]  /*32b0*/  ISETP.GE.U32.AND P1, PT, R28, 0x1000, PT ;  /* 0x000010001c00780c */ /* 0x000fc60003f26070 */
[----:B------:R1:W-:Y:S10]  /*32c0*/  STS [R5+0xc000], R4 ;  /* 0x00c0000405007388 */ /* 0x0003f40000000800 */
[----:B-1----:R-:W-:Y:S05]  /*32d0*/  @!P1 BRA `(.L_x_122) ;  /* 0xffffffe4003c9947 */ /* 0x002fea000383ffff */
[----:B------:R-:W-:Y:S05]  /*32e0*/  BSYNC.RECONVERGENT B0 ;  /* 0x0000000000007941 */ /* 0x000fea0003800200 */
.L_x_121:
[----:B------:R-:W-:Y:S06]  /*32f0*/  BAR.SYNC.DEFER_BLOCKING 0x0 ;  /* 0x0000000000007b1d */ /* 0x000fec0000010000 */
[----:B------:R-:W-:Y:S04]  /*3300*/  BSSY.RECONVERGENT B0, `(.L_x_123) ;  /* 0x00001cd000007945 */ /* 0x000fe80003800200 */
[----:B------:R-:W-:Y:S05]  /*3310*/  @!P0 BRA `(.L_x_124) ;  /* 0x0000001c002c8947 */ /* 0x000fea0003800000 */
[CC--:B------:R-:W-:Y:S01]  /*3320*/  LEA R16, R26.reuse, R2.reuse, 0x2 ;  /* 0x000000021a107211 */ /* 0x0c0fe200078e10ff */
[----:B------:R-:W-:Y:S01]  /*3330*/  BSSY.RECONVERGENT B1, `(.L_x_125) ;  /* 0x00000a3000017945 */ /* 0x000fe20003800200 */
[-C--:B------:R-:W-:Y:S01]  /*3340*/  LEA R17, R26, R2.reuse, 0x8 ;  /* 0x000000021a117211 */ /* 0x080fe200078e40ff */
[----:B------:R-:W-:Y:S01]  /*3350*/  HFMA2 R28, -RZ, RZ, 0, 0 ;  /* 0x00000000ff1c7431 */ /* 0x000fe200000001ff */
[----:B------:R-:W-:Y:S01]  /*3360*/  LEA R19, R21, R2, 0x2 ;  /* 0x0000000215137211 */ /* 0x000fe200078e10ff */
[----:B------:R-:W0:Y:S04]  /*3370*/  LDS R29, [R16+0x18000] ;  /* 0x01800000101d7984 */ /* 0x000e280000000800 */
[----:B------:R-:W1:Y:S04]  /*3380*/  LDS.128 R12, [R17+0xc000] ;  /* 0x00c00000110c7984 */ /* 0x000e680000000c00 */
[----:B------:R-:W2:Y:S04]  /*3390*/  LDS.128 R4, [R17+0xc010] ;  /* 0x00c0100011047984 */ /* 0x000ea80000000c00 */
[----:B------:R-:W3:Y:S01]  /*33a0*/  LDS.128 R8, [R17+0xc020] ;  /* 0x00c0200011087984 */ /* 0x000ee20000000c00 */
[----:B0-----:R-:W-:-:S02]  /*33b0*/  FSETP.NEU.AND P2, PT, R29, -INF , PT ;  /* 0xff8000001d00780b */ /* 0x001fc40003f4d000 */
[----:B-1----:R-:W-:-:S04]  /*33c0*/  FSETP.GT.AND P1, PT, R12, R29, PT ;  /* 0x0000001d0c00720b */ /* 0x002fc80003f24000 */
[----:B------:R-:W-:-:S04]  /*33d0*/  FSEL R12, R12, R29, P1 ;  /* 0x0000001d0c0c7208 */ /* 0x000fc80000800000 */
[----:B------:R-:W-:-:S04]  /*33e0*/  FSETP.GT.AND P1, PT, R13, R12, PT ;  /* 0x0000000c0d00720b */ /* 0x000fc80003f24000 */
[----:B------:R-:W-:-:S04]  /*33f0*/  FSEL R13, R13, R12, P1 ;  /* 0x0000000c0d0d7208 */ /* 0x000fc80000800000 */
[----:B------:R-:W-:-:S04]  /*3400*/  FSETP.GT.AND P1, PT, R14, R13, PT ;  /* 0x0000000d0e00720b */ /* 0x000fc80003f24000 */
[----:B------:R-:W-:-:S04]  /*3410*/  FSEL R14, R14, R13, P1 ;  /* 0x0000000d0e0e7208 */ /* 0x000fc80000800000 */
[----:B------:R-:W-:-:S04]  /*3420*/  FSETP.GT.AND P1, PT, R15, R14, PT ;  /* 0x0000000e0f00720b */ /* 0x000fc80003f24000 */
[----:B------:R-:W-:-:S04]  /*3430*/  FSEL R15, R15, R14, P1 ;  /* 0x0000000e0f0f7208 */ /* 0x000fc80000800000 */
[----:B--2---:R-:W-:-:S04]  /*3440*/  FSETP.GT.AND P1, PT, R4, R15, PT ;  /* 0x0000000f0400720b */ /* 0x004fc80003f24000 */
[----:B------:R-:W-:Y:S02]  /*3450*/  FSEL R4, R4, R15, P1 ;  /* 0x0000000f04047208 */ /* 0x000fe40000800000 */
[----:B------:R-:W0:Y:S02]  /*3460*/  LDS.128 R12, [R17+0xc030] ;  /* 0x00c03000110c7984 */ /* 0x000e240000000c00 */
[----:B------:R-:W-:-:S04]  /*3470*/  FSETP.GT.AND P1, PT, R5, R4, PT ;  /* 0x000000040500720b */ /* 0x000fc80003f24000 */
[----:B------:R-:W-:-:S04]  /*3480*/  FSEL R5, R5, R4, P1 ;  /* 0x0000000405057208 */ /* 0x000fc80000800000 */
[----:B------:R-:W-:-:S04]  /*3490*/  FSETP.GT.AND P1, PT, R6, R5, PT ;  /* 0x000000050600720b */ /* 0x000fc80003f24000 */
[----:B------:R-:W-:-:S04]  /*34a0*/  FSEL R6, R6, R5, P1 ;  /* 0x0000000506067208 */ /* 0x000fc80000800000 */
[----:B------:R-:W-:-:S04]  /*34b0*/  FSETP.GT.AND P1, PT, R7, R6, PT ;  /* 0x000000060700720b */ /* 0x000fc80003f24000 */
[----:B------:R-:W-:-:S04]  /*34c0*/  FSEL R7, R7, R6, P1 ;  /* 0x0000000607077208 */ /* 0x000fc80000800000 */
[----:B---3--:R-:W-:-:S04]  /*34d0*/  FSETP.GT.AND P1, PT, R8, R7, PT ;  /* 0x000000070800720b */ /* 0x008fc80003f24000 */
[----:B------:R-:W-:Y:S02]  /*34e0*/  FSEL R8, R8, R7, P1 ;  /* 0x0000000708087208 */ /* 0x000fe40000800000 */
[----:B------:R-:W1:Y:S02]  /*34f0*/  LDS.128 R4, [R17+0xc040] ;  /* 0x00c0400011047984 */ /* 0x000e640000000c00 */
[----:B------:R-:W-:-:S04]  /*3500*/  FSETP.GT.AND P1, PT, R9, R8, PT ;  /* 0x000000080900720b */ /* 0x000fc80003f24000 */
[----:B------:R-:W-:-:S04]  /*3510*/  FSEL R9, R9, R8, P1 ;  /* 0x0000000809097208 */ /* 0x000fc80000800000 */
[----:B------:R-:W-:-:S04]  /*3520*/  FSETP.GT.AND P1, PT, R10, R9, PT ;  /* 0x000000090a00720b */ /* 0x000fc80003f24000 */
[----:B------:R-:W-:-:S04]  /*3530*/  FSEL R10, R10, R9, P1 ;  /* 0x000000090a0a7208 */ /* 0x000fc80000800000 */
[----:B------:R-:W-:-:S04]  /*3540*/  FSETP.GT.AND P1, PT, R11, R10, PT ;  /* 0x0000000a0b00720b */ /* 0x000fc80003f24000 */
[----:B------:R-:W-:-:S04]  /*3550*/  FSEL R11, R11, R10, P1 ;  /* 0x0000000a0b0b7208 */ /* 0x000fc80000800000 */
[----:B0-----:R-:W-:-:S04]  /*3560*/  FSETP.GT.AND P1, PT, R12, R11, PT ;  /* 0x0000000b0c00720b */ /* 0x001fc80003f24000 */
        /* <DEDUP_REMOVED lines=8> */
[----:B-1----:R-:W-:-:S04]  /*35f0*/  FSETP.GT.AND P1, PT, R4, R15, PT ;  /* 0x0000000f0400720b */ /* 0x002fc80003f24000 */
        /* <DEDUP_REMOVED lines=91> */
[----:B------:R1:W2:Y:S02]  /*3bb0*/  LDS.128 R4, [R19+0x10000] ;  /* 0x0100000013047984 */ /* 0x0002a40000000c00 */
[----:B------:R-:W-:-:S04]  /*3bc0*/  FSETP.GT.AND P1, PT, R9, R8, PT ;  /* 0x000000080900720b */ /* 0x000fc80003f24000 */
[----:B------:R-:W-:-:S04]  /*3bd0*/  FSEL R9, R9, R8, P1 ;  /* 0x0000000809097208 */ /* 0x000fc80000800000 */
[----:B------:R-:W-:-:S04]  /*3be0*/  FSETP.GT.AND P1, PT, R10, R9, PT ;  /* 0x000000090a00720b */ /* 0x000fc80003f24000 */
[----:B------:R-:W-:-:S04]  /*3bf0*/  FSEL R10, R10, R9, P1 ;  /* 0x000000090a0a7208 */ /* 0x000fc80000800000 */
[----:B------:R-:W-:-:S04]  /*3c00*/  FSETP.GT.AND P1, PT, R11, R10, PT ;  /* 0x0000000a0b00720b */ /* 0x000fc80003f24000 */
[----:B------:R-:W-:-:S04]  /*3c10*/  FSEL R11, R11, R10, P1 ;  /* 0x0000000a0b0b7208 */ /* 0x000fc80000800000 */
[----:B0-----:R-:W-:-:S04]  /*3c20*/  FSETP.GT.AND P1, PT, R12, R11, PT ;  /* 0x0000000b0c00720b */ /* 0x001fc80003f24000 */
[----:B------:R-:W-:-:S04]  /*3c30*/  FSEL R12, R12, R11, P1 ;  /* 0x0000000b0c0c7208 */ /* 0x000fc80000800000 */
[----:B------:R-:W-:-:S04]  /*3c40*/  FSETP.GT.AND P1, PT, R13, R12, PT ;  /* 0x0000000c0d00720b */ /* 0x000fc80003f24000 */
[----:B------:R-:W-:-:S04]  /*3c50*/  FSEL R13, R13, R12, P1 ;  /* 0x0000000c0d0d7208 */ /* 0x000fc80000800000 */
[----:B------:R-:W-:-:S04]  /*3c60*/  FSETP.GT.AND P1, PT, R14, R13, PT ;  /* 0x0000000d0e00720b */ /* 0x000fc80003f24000 */
[----:B------:R-:W-:-:S04]  /*3c70*/  FSEL R14, R14, R13, P1 ;  /* 0x0000000d0e0e7208 */ /* 0x000fc80000800000 */
[----:B------:R-:W-:-:S04]  /*3c80*/  FSETP.GT.AND P1, PT, R15, R14, PT ;  /* 0x0000000e0f00720b */ /* 0x000fc80003f24000 */
[----:B------:R-:W-:Y:S01]  /*3c90*/  FSEL R18, R15, R14, P1 ;  /* 0x0000000e0f127208 */ /* 0x000fe20000800000 */
[----:B-12---:R-:W-:Y:S08]  /*3ca0*/  @!P2 BRA `(.L_x_126) ;  /* 0x00000000002ca947 */ /* 0x006ff00003800000 */
[----:B------:R-:W-:Y:S01]  /*3cb0*/  MOV R8, 0x3bbb989d ;  /* 0x3bbb989d00087802 */ /* 0x000fe20000000f00 */
[----:B------:R-:W-:Y:S01]  /*3cc0*/  FADD R29, R29, -R18 ;  /* 0x800000121d1d7221 */ /* 0x000fe20000000000 */
[----:B------:R-:W-:-:S03]  /*3cd0*/  MOV R9, 0x437c0000 ;  /* 0x437c000000097802 */ /* 0x000fc60000000f00 */
[----:B------:R-:W-:-:S04]  /*3ce0*/  FFMA.SAT R8, R29, R8, 0.5 ;  /* 0x3f0000001d087423 */ /* 0x000fc80000002008 */
[----:B------:R-:W-:-:S04]  /*3cf0*/  FFMA.RM R8, R8, R9, 12582913 ;  /* 0x4b40000108087423 */ /* 0x000fc80000004009 */
[C---:B------:R-:W-:Y:S01]  /*3d00*/  FADD R10, R8.reuse, -12583039 ;  /* 0xcb40007f080a7421 */ /* 0x040fe20000000000 */
[----:B------:R-:W-:-:S03]  /*3d10*/  SHF.L.U32 R8, R8, 0x17, RZ ;  /* 0x0000001708087819 */ /* 0x000fc600000006ff */
[----:B------:R-:W-:-:S04]  /*3d20*/  FFMA R10, R29, 1.4426950216293334961, -R10 ;  /* 0x3fb8aa3b1d0a7823 */ /* 0x000fc8000000080a */
[----:B------:R-:W-:-:S04]  /*3d30*/  FFMA R10, R29, 1.925963033500011079e-08, R10 ;  /* 0x32a570601d0a7823 */ /* 0x000fc8000000000a */
[----:B------:R-:W0:Y:S02]  /*3d40*/  MUFU.EX2 R9, R10 ;  /* 0x0000000a00097308 */ /* 0x000e240000000800 */
[----:B0-----:R-:W-:-:S07]  /*3d50*/  FMUL R28, R8, R9 ;  /* 0x00000009081c7220 */ /* 0x001fce0000400000 */
.L_x_126:
[----:B------:R-:W-:Y:S05]  /*3d60*/  BSYNC.RECONVERGENT B1 ;  /* 0x0000000000017941 */ /* 0x000fea0003800200 */
.L_x_125:
[----:B------:R-:W0:Y:S01]  /*3d70*/  LDS.128 R8, [R19+0x10010] ;  /* 0x0100100013087984 */ /* 0x000e220000000c00 */
[-C--:B------:R-:W-:Y:S01]  /*3d80*/  FMUL R4, R4, R28.reuse ;  /* 0x0000001c04047220 */ /* 0x080fe20000400000 */
[-C--:B------:R-:W-:Y:S01]  /*3d90*/  FMUL R5, R5, R28.reuse ;  /* 0x0000001c05057220 */ /* 0x080fe20000400000 */
[-C--:B------:R-:W-:Y:S01]  /*3da0*/  FMUL R6, R6, R28.reuse ;  /* 0x0000001c06067220 */ /* 0x080fe20000400000 */
[-C--:B------:R-:W-:Y:S01]  /*3db0*/  FMUL R7, R7, R28.reuse ;  /* 0x0000001c07077220 */ /* 0x080fe20000400000 */
[----:B------:R-:W-:Y:S04]  /*3dc0*/  LDS R29, [R16+0x18100] ;  /* 0x01810000101d7984 */ /* 0x000fe80000000800 */
[----:B------:R-:W-:Y:S04]  /*3dd0*/  STS.128 [R19+0x10000], R4 ;  /* 0x0100000413007388 */ /* 0x000fe80000000c00 */
[----:B------:R-:W1:Y:S01]  /*3de0*/  LDS.128 R4, [R19+0x10020] ;  /* 0x0100200013047984 */ /* 0x000e620000000c00 */
[-C--:B0-----:R-:W-:Y:S01]  /*3df0*/  FMUL R8, R8, R28.reuse ;  /* 0x0000001c08087220 */ /* 0x081fe20000400000 */
[-C--:B------:R-:W-:Y:S01]  /*3e00*/  FMUL R9, R9, R28.reuse ;  /* 0x0000001c09097220 */ /* 0x080fe20000400000 */
[-C--:B------:R-:W-:Y:S01]  /*3e10*/  FMUL R10, R10, R28.reuse ;  /* 0x0000001c0a0a7220 */ /* 0x080fe20000400000 */
[----:B------:R-:W-:-:S05]  /*3e20*/  FMUL R11, R11, R28 ;  /* 0x0000001c0b0b7220 */ /* 0x000fca0000400000 */
[----:B------:R-:W-:Y:S04]  /*3e30*/  STS.128 [R19+0x10010], R8 ;  /* 0x0100100813007388 */ /* 0x000fe80000000c00 */
[----:B------:R-:W0:Y:S01]  /*3e40*/  LDS.128 R8, [R19+0x10030] ;  /* 0x0100300013087984 */ /* 0x000e220000000c00 */
[-C--:B-1----:R-:W-:Y:S01]  /*3e50*/  FMUL R4, R4, R28.reuse ;  /* 0x0000001c04047220 */ /* 0x082fe20000400000 */
[-C--:B------:R-:W-:Y:S01]  /*3e60*/  FMUL R5, R5, R28.reuse ;  /* 0x0000001c05057220 */ /* 0x080fe20000400000 */
[-C--:B------:R-:W-:Y:S01]  /*3e70*/  FMUL R6, R6, R28.reuse ;  /* 0x0000001c06067220 */ /* 0x080fe20000400000 */
[----:B------:R-:W-:-:S05]  /*3e80*/  FMUL R7, R7, R28 ;  /* 0x0000001c07077220 */ /* 0x000fca0000400000 */
        /* <DEDUP_REMOVED lines=161> */
[-C--:B------:R-:W-:Y:S02]  /*48a0*/  FMUL R15, R11, R28.reuse ;  /* 0x0000001c0b0f7220 */ /* 0x080fe40000400000 */
[----:B------:R-:W0:Y:S04]  /*48b0*/  LDS.128 R8, [R19+0x101e0] ;  /* 0x0101e00013087984 */ /* 0x000e280000000c00 */
[----:B------:R-:W-:Y:S01]  /*48c0*/  STS.128 [R19+0x101d0], R12 ;  /* 0x0101d00c13007388 */ /* 0x000fe20000000c00 */
[-C--:B-1----:R-:W-:Y:S01]  /*48d0*/  FMUL R4, R4, R28.reuse ;  /* 0x0000001c04047220 */ /* 0x082fe20000400000 */
[-C--:B------:R-:W-:Y:S01]  /*48e0*/  FMUL R5, R5, R28.reuse ;  /* 0x0000001c05057220 */ /* 0x080fe20000400000 */
[-C--:B------:R-:W-:Y:S01]  /*48f0*/  FMUL R6, R6, R28.reuse ;  /* 0x0000001c06067220 */ /* 0x080fe20000400000 */
[----:B------:R-:W-:-:S05]  /*4900*/  FMUL R7, R7, R28 ;  /* 0x0000001c07077220 */ /* 0x000fca0000400000 */
[----:B------:R-:W-:Y:S01]  /*4910*/  STS.128 [R19+0x101f0], R4 ;  /* 0x0101f00413007388 */ /* 0x000fe20000000c00 */
[-C--:B0-----:R-:W-:Y:S01]  /*4920*/  FMUL R8, R8, R28.reuse ;  /* 0x0000001c08087220 */ /* 0x081fe20000400000 */
[-C--:B------:R-:W-:Y:S01]  /*4930*/  FMUL R9, R9, R28.reuse ;  /* 0x0000001c09097220 */ /* 0x080fe20000400000 */
[-C--:B------:R-:W-:Y:S01]  /*4940*/  FMUL R10, R10, R28.reuse ;  /* 0x0000001c0a0a7220 */ /* 0x080fe20000400000 */
[-C--:B------:R-:W-:Y:S01]  /*4950*/  FMUL R11, R11, R28.reuse ;  /* 0x0000001c0b0b7220 */ /* 0x080fe20000400000 */
[----:B------:R-:W-:-:S04]  /*4960*/  FMUL R28, R29, R28 ;  /* 0x0000001c1d1c7220 */ /* 0x000fc80000400000 */
[----:B------:R0:W-:Y:S02]  /*4970*/  STS.128 [R19+0x101e0], R8 ;  /* 0x0101e00813007388 */ /* 0x0001e40000000c00 */
[----:B0-----:R-:W-:-:S07]  /*4980*/  MOV R11, RZ ;  /* 0x000000ff000b7202 */ /* 0x001fce0000000f00 */
.L_x_130:
[----:B------:R-:W-:Y:S01]  /*4990*/  LEA R4, R11, R17, 0x2 ;  /* 0x000000110b047211 */ /* 0x000fe200078e10ff */
[----:B------:R-:W-:Y:S01]  /*49a0*/  BSSY.RECONVERGENT B1, `(.L_x_127) ;  /* 0x0000010000017945 */ /* 0x000fe20003800200 */
[----:B------:R-:W-:-:S03]  /*49b0*/  HFMA2 R10, -RZ, RZ, 0, 0 ;  /* 0x00000000ff0a7431 */ /* 0x000fc600000001ff */
[----:B0-----:R-:W0:Y:S02]  /*49c0*/  LDS R5, [R4+0xc000] ;  /* 0x00c0000004057984 */ /* 0x001e240000000800 */
[----:B0-----:R-:W-:-:S13]  /*49d0*/  FSETP.NEU.AND P1, PT, R5, -INF , PT ;  /* 0xff8000000500780b */ /* 0x001fda0003f2d000 */
[----:B------:R-:W-:Y:S05]  /*49e0*/  @!P1 BRA `(.L_x_128) ;  /* 0x00000000002c9947 */ /* 0x000fea0003800000 */
[----:B------:R-:W-:Y:S01]  /*49f0*/  MOV R7, 0x3bbb989d ;  /* 0x3bbb989d00077802 */ /* 0x000fe20000000f00 */
[----:B------:R-:W-:Y:S01]  /*4a00*/  FADD R4, -R18, R5 ;  /* 0x0000000512047221 */ /* 0x000fe20000000100 */
        /* <DEDUP_REMOVED lines=9> */
.L_x_128:
[----:B------:R-:W-:Y:S05]  /*4aa0*/  BSYNC.RECONVERGENT B1 ;  /* 0x0000000000017941 */ /* 0x000fea0003800200 */
.L_x_127:
[----:B------:R-:W-:Y:S01]  /*4ab0*/  FADD R28, R10, R28 ;  /* 0x0000001c0a1c7221 */ /* 0x000fe20000000000 */
[----:B------:R-:W-:-:S06]  /*4ac0*/  UMOV UR5, URZ ;  /* 0x000000ff00057c82 */ /* 0x000fcc0008000000 */
.L_x_129:
[----:B------:R-:W-:Y:S02]  /*4ad0*/  LEA R9, R11, UR5, 0x7 ;  /* 0x000000050b097c11 */ /* 0x000fe4000f8e38ff */
[----:B------:R-:W-:Y:S01]  /*4ae0*/  IADD3 R5, PT, PT, R21, UR5, RZ ;  /* 0x0000000515057c10 */ /* 0x000fe2000fffe0ff */
[----:B------:R-:W-:Y:S01]  /*4af0*/  UIADD3 UR5, UPT, UPT, UR5, 0x10, URZ ;  /* 0x0000001005057890 */ /* 0x000fe2000fffe0ff */
[-C--:B------:R-:W-:Y:S02]  /*4b00*/  LEA R9, R9, R2.reuse, 0x1 ;  /* 0x0000000209097211 */ /* 0x080fe400078e08ff */
[----:B0-----:R-:W-:Y:S01]  /*4b10*/  LEA R8, R5, R2, 0x2 ;  /* 0x0000000205087211 */ /* 0x001fe200078e10ff */
[----:B------:R-:W-:Y:S02]  /*4b20*/  UISETP.NE.AND UP0, UPT, UR5, 0x80, UPT ;  /* 0x000000800500788c */ /* 0x000fe4000bf05270 */
[----:B------:R-:W0:Y:S04]  /*4b30*/  LDS.U16 R12, [R9+0x8000] ;  /* 0x00800000090c7984 */ /* 0x000e280000000400 */
[----:B------:R-:W1:Y:S01]  /*4b40*/  LDS.128 R4, [R8+0x10000] ;  /* 0x0100000008047984 */ /* 0x000e620000000c00 */
[----:B0-----:R-:W-:-:S05]  /*4b50*/  HADD2.F32 R13, -RZ, R12.H0_H0 ;  /* 0x2000000cff0d7230 */ /* 0x001fca0000004100 */
[----:B-1----:R-:W-:-:S05]  /*4b60*/  FFMA R13, R13, R10, R4 ;  /* 0x0000000a0d0d7223 */ /* 0x002fca0000000004 */
[----:B------:R-:W-:Y:S04]  /*4b70*/  STS [R8+0x10000], R13 ;  /* 0x0100000d08007388 */ /* 0x000fe80000000800 */
[----:B------:R-:W0:Y:S02]  /*4b80*/  LDS.U16 R4, [R9+0x8002] ;  /* 0x0080020009047984 */ /* 0x000e240000000400 */
[----:B0-----:R-:W-:-:S05]  /*4b90*/  HADD2.F32 R4, -RZ, R4.H0_H0 ;  /* 0x20000004ff047230 */ /* 0x001fca0000004100 */
[----:B------:R-:W-:-:S05]  /*4ba0*/  FFMA R15, R4, R10, R5 ;  /* 0x0000000a040f7223 */ /* 0x000fca0000000005 */
[----:B------:R-:W-:Y:S04]  /*4bb0*/  STS [R8+0x10004], R15 ;  /* 0x0100040f08007388 */ /* 0x000fe80000000800 */
[----:B------:R-:W0:Y:S02]  /*4bc0*/  LDS.U16 R4, [R9+0x8004] ;  /* 0x0080040009047984 */ /* 0x000e240000000400 */
[----:B0-----:R-:W-:-:S05]  /*4bd0*/  HADD2.F32 R5, -RZ, R4.H0_H0 ;  /* 0x20000004ff057230 */ /* 0x001fca0000004100 */
[----:B------:R-:W-:-:S05]  /*4be0*/  FFMA R19, R5, R10, R6 ;  /* 0x0000000a05137223 */ /* 0x000fca0000000006 */
[----:B------:R-:W-:Y:S04]  /*4bf0*/  STS [R8+0x10008], R19 ;  /* 0x0100081308007388 */ /* 0x000fe80000000800 */
[----:B------:R-:W0:Y:S02]  /*4c00*/  LDS.U16 R4, [R9+0x8006] ;  /* 0x0080060009047984 */ /* 0x000e240000000400 */
[----:B0-----:R-:W-:-:S05]  /*4c10*/  HADD2.F32 R4, -RZ, R4.H0_H0 ;  /* 0x20000004ff047230 */ /* 0x001fca0000004100 */
[----:B------:R-:W-:Y:S02]  /*4c20*/  FFMA R13, R4, R10, R7 ;  /* 0x0000000a040d7223 */ /* 0x000fe40000000007 */
[----:B------:R-:W-:Y:S04]  /*4c30*/  LDS.128 R4, [R8+0x10010] ;  /* 0x0100100008047984 */ /* 0x000fe80000000c00 */
        /* <DEDUP_REMOVED lines=50> */
[----:B------:R0:W-:Y:S01]  /*4f60*/  STS [R8+0x1003c], R7 ;  /* 0x01003c0708007388 */ /* 0x0001e20000000800 */
[----:B------:R-:W-:Y:S05]  /*4f70*/  BRA.U UP0, `(.L_x_129) ;  /* 0xfffffff900d47547 */ /* 0x000fea000b83ffff */
[----:B------:R-:W-:-:S04]  /*4f80*/  IADD3 R11, PT, PT, R11, 0x1, RZ ;  /* 0x000000010b0b7810 */ /* 0x000fc80007ffe0ff */
[----:B------:R-:W-:-:S13]  /*4f90*/  ISETP.NE.AND P1, PT, R11, 0x40, PT ;  /* 0x000000400b00780c */ /* 0x000fda0003f25270 */
[----:B------:R-:W-:Y:S05]  /*4fa0*/  @P1 BRA `(.L_x_130) ;  /* 0xfffffff800781947 */ /* 0x000fea000383ffff */
[----:B------:R1:W-:Y:S04]  /*4fb0*/  STS [R16+0x18000], R18 ;  /* 0x0180001210007388 */ /* 0x0003e80000000800 */
[----:B------:R1:W-:Y:S02]  /*4fc0*/  STS [R16+0x18100], R28 ;  /* 0x0181001c10007388 */ /* 0x0003e40000000800 */
.L_x_124:
[----:B------:R-:W-:Y:S05]  /*4fd0*/  BSYNC.RECONVERGENT B0 ;  /* 0x0000000000007941 */ /* 0x000fea0003800200 */
.L_x_123:
[----:B------:R-:W-:Y:S06]  /*4fe0*/  BAR.SYNC.DEFER_BLOCKING 0x0 ;  /* 0x0000000000007b1d */ /* 0x000fec0000010000 */
[----:B------:R-:W-:Y:S05]  /*4ff0*/  BRA.U UP1, `(.L_x_131) ;  /* 0xffffffb901687547 */ /* 0x000fea000b83ffff */
.L_x_100:
[----:B------:R-:W-:Y:S01]  /*5000*/  ISETP.NE.AND P0, PT, R22, 0x2, PT ;  /* 0x000000021600780c */ /* 0x000fe20003f05270 */
[----:B------:R-:W-:-:S12]  /*5010*/  BSSY.RECONVERGENT B2, `(.L_x_132) ;  /* 0x000002e000027945 */ /* 0x000fd80003800200 */
[----:B------:R-:W-:Y:S05]  /*5020*/  @!P0 BRA `(.L_x_133) ;  /* 0x0000000000b08947 */ /* 0x000fea0003800000 */
[----:B------:R-:W2:Y:S01]  /*5030*/  S2R R0, SR_CgaCtaId ;  /* 0x0000000000007919 */ /* 0x000ea20000008800 */
[----:B0-----:R-:W-:Y:S01]  /*5040*/  MOV R7, 0x400 ;  /* 0x0000040000077802 */ /* 0x001fe20000000f00 */
[----:B------:R-:W-:-:S03]  /*5050*/  HFMA2 R9, -RZ, RZ, 0, 0 ;  /* 0x00000000ff097431 */ /* 0x000fc600000001ff */
[----:B--2---:R-:W-:-:S07]  /*5060*/  LEA R7, R0, R7, 0x18 ;  /* 0x0000000700077211 */ /* 0x004fce00078ec0ff */
.L_x_138:
[----:B------:R-:W-:Y:S01]  /*5070*/  SHF.R.U32.HI R12, RZ, 0x7, R26 ;  /* 0x00000007ff0c7819 */ /* 0x000fe2000001161a */
[----:B------:R-:W-:Y:S03]  /*5080*/  BSSY.RECONVERGENT B3, `(.L_x_134) ;  /* 0x0000021000037945 */ /* 0x000fe60003800200 */
[----:B------:R-:W-:-:S13]  /*5090*/  ISETP.GE.AND P0, PT, R12, R25, PT ;  /* 0x000000190c00720c */ /* 0x000fda0003f06270 */
[----:B0-----:R-:W-:Y:S05]  /*50a0*/  @P0 BRA `(.L_x_135) ;  /* 0x0000000000780947 */ /* 0x001fea0003800000 */
[----:B------:R-:W-:Y:S01]  /*50b0*/  LEA R2, R12, R7, 0x2 ;  /* 0x000000070c027211 */ /* 0x000fe200078e10ff */
[----:B------:R-:W-:Y:S01]  /*50c0*/  BSSY.RECONVERGENT B4, `(.L_x_136) ;  /* 0x0000014000047945 */ /* 0x000fe20003800200 */
[C---:B------:R-:W-:Y:S02]  /*50d0*/  SHF.L.U32 R0, R26.reuse, 0x2, RZ ;  /* 0x000000021a007819 */ /* 0x040fe400000006ff */
[----:B------:R-:W-:Y:S01]  /*50e0*/  LOP3.LUT R5, R26, 0x7f, RZ, 0xc0, !PT ;  /* 0x0000007f1a057812 */ /* 0x000fe200078ec0ff */
[----:B------:R-:W0:Y:S01]  /*50f0*/  LDS R11, [R2+0x18100] ;  /* 0x01810000020b7984 */ /* 0x000e220000000800 */
[----:B------:R-:W-:-:S04]  /*5100*/  LOP3.LUT R0, R0, 0x7ffc, RZ, 0xc0, !PT ;  /* 0x00007ffc00007812 */ /* 0x000fc800078ec0ff */
[----:B------:R-:W-:-:S06]  /*5110*/  IADD3 R0, PT, PT, R7, R0, RZ ;  /* 0x0000000007007210 */ /* 0x000fcc0007ffe0ff */
[----:B------:R-:W2:Y:S01]  /*5120*/  LDS R0, [R0+0x10000] ;  /* 0x0100000000007984 */ /* 0x000ea20000000800 */
[----:B0-----:R-:W0:Y:S01]  /*5130*/  MUFU.RCP R3, R11 ;  /* 0x0000000b00037308 */ /* 0x001e220000001000 */
[----:B------:R-:W-:-:S07]  /*5140*/  FSETP.GT.AND P3, PT, R11, RZ, PT ;  /* 0x000000ff0b00720b */ /* 0x000fce0003f64000 */
[----:B--2---:R-:W2:Y:S01]  /*5150*/  FCHK P0, R0, R11 ;  /* 0x0000000b00007302 */ /* 0x004ea20000000000 */
[----:B0-----:R-:W-:-:S04]  /*5160*/  FFMA R4, -R11, R3, 1 ;  /* 0x3f8000000b047423 */ /* 0x001fc80000000103 */
[----:B------:R-:W-:-:S04]  /*5170*/  FFMA R3, R3, R4, R3 ;  /* 0x0000000403037223 */ /* 0x000fc80000000003 */
[----:B------:R-:W-:-:S04]  /*5180*/  FFMA R4, R0, R3, RZ ;  /* 0x0000000300047223 */ /* 0x000fc800000000ff */
[----:B------:R-:W-:-:S04]  /*5190*/  FFMA R2, -R11, R4, R0 ;  /* 0x000000040b027223 */ /* 0x000fc80000000100 */
[----:B------:R-:W-:Y:S01]  /*51a0*/  FFMA R2, R3, R2, R4 ;  /* 0x0000000203027223 */ /* 0x000fe20000000004 */
[----:B--2---:R-:W-:Y:S06]  /*51b0*/  @!P0 BRA `(.L_x_137) ;  /* 0x0000000000108947 */ /* 0x004fec0003800000 */
[----:B------:R-:W-:Y:S02]  /*51c0*/  MOV R3, R11 ;  /* 0x0000000b00037202 */ /* 0x000fe40000000f00 */
[----:B------:R-:W-:-:S07]  /*51d0*/  MOV R2, 0x51f0 ;  /* 0x000051f000027802 */ /* 0x000fce0000000f00 */
[----:B-1----:R-:W-:Y:S05]  /*51e0*/  CALL.REL.NOINC `($__internal_2_$__cuda_sm3x_div_rn_noftz_f32_slowpath) ;  /* 0x0000000c00107944 */ /* 0x002fea0003c00000 */
[----:B------:R-:W-:-:S07]  /*51f0*/  MOV R2, R0 ;  /* 0x0000000000027202 */ /* 0x000fce0000000f00 */
.L_x_137:
[----:B------:R-:W-:Y:S05]  /*5200*/  BSYNC.RECONVERGENT B4 ;  /* 0x0000000000047941 */ /* 0x000fea0003800200 */
.L_x_136:
[----:B------:R-:W-:Y:S01]  /*5210*/  HFMA2 R0, -RZ, RZ, 0, 1.1920928955078125e-07 ;  /* 0x00000002ff007431 */ /* 0x000fe200000001ff */
[----:B------:R-:W-:Y:S02]  /*5220*/  IADD3 R12, PT, PT, R27, R12, RZ ;  /* 0x0000000c1b0c7210 */ /* 0x000fe40007ffe0ff */
[----:B------:R-:W-:Y:S02]  /*5230*/  FSEL R2, R2, RZ, P3 ;  /* 0x000000ff02027208 */ /* 0x000fe40001800000 */
[----:B------:R-:W-:Y:S02]  /*5240*/  LEA R3, R12, R5, 0x7 ;  /* 0x000000050c037211 */ /* 0x000fe400078e38ff */
[----:B------:R-:W-:-:S04]  /*5250*/  F2FP.F16.F32.PACK_AB R2, RZ, R2 ;  /* 0x00000002ff02723e */ /* 0x000fc800000000ff */
[----:B------:R-:W-:Y:S01]  /*5260*/  PRMT R4, R2, 0x7610, R4 ;  /* 0x0000761002047816 */ /* 0x000fe20000000004 */
[----:B------:R-:W-:-:S05]  /*5270*/  IMAD.WIDE.U32 R2, R3, R0, UR10 ;  /* 0x0000000a03027e25 */ /* 0x000fca000f8e0000 */
[----:B------:R0:W-:Y:S02]  /*5280*/  STG.E.U16 desc[UR16][R2.64], R4 ;  /* 0x0000000402007986 */ /* 0x0001e4000c101510 */
.L_x_135:
[----:B------:R-:W-:Y:S05]  /*5290*/  BSYNC.RECONVERGENT B3 ;  /* 0x0000000000037941 */ /* 0x000fea0003800200 */
.L_x_134:
[----:B------:R-:W-:Y:S02]  /*52a0*/  IADD3 R9, PT, PT, R9, 0x1, RZ ;  /* 0x0000000109097810 */ /* 0x000fe40007ffe0ff */
[----:B------:R-:W-:Y:S02]  /*52b0*/  IADD3 R26, PT, PT, R24, R26, RZ ;  /* 0x0000001a181a7210 */ /* 0x000fe40007ffe0ff */
[----:B------:R-:W-:-:S04]  /*52c0*/  LOP3.LUT R0, R9, R22, RZ, 0x3c, !PT ;  /* 0x0000001609007212 */ /* 0x000fc800078e3cff */
[----:B------:R-:W-:-:S13]  /*52d0*/  ISETP.NE.AND P0, PT, R0, 0x2, PT ;  /* 0x000000020000780c */ /* 0x000fda0003f05270 */
[----:B------:R-:W-:Y:S05]  /*52e0*/  @P0 BRA `(.L_x_138) ;  /* 0xfffffffc00600947 */ /* 0x000fea000383ffff */
.L_x_133:
[----:B------:R-:W-:Y:S05]  /*52f0*/  BSYNC.RECONVERGENT B2 ;  /* 0x0000000000027941 */ /* 0x000fea0003800200 */
.L_x_132:
[C---:B------:R-:W-:Y:S01]  /*5300*/  LEA R9, R24.reuse, R26, 0x1 ;  /* 0x0000001a18097211 */ /* 0x040fe200078e08ff */
[----:B0-----:R-:W-:Y:S01]  /*5310*/  IMAD R7, R24, 0x3, R26 ;  /* 0x0000000318077824 */ /* 0x001fe200078e021a */
[----:B------:R-:W-:-:S07]  /*5320*/  IADD3 R5, PT, PT, R26, R24, RZ ;  /* 0x000000181a057210 */ /* 0x000fce0007ffe0ff */
.L_x_155:
[----:B------:R-:W-:Y:S01]  /*5330*/  SHF.R.U32.HI R14, RZ, 0x7, R26 ;  /* 0x00000007ff0e7819 */ /* 0x000fe2000001161a */
[----:B------:R-:W-:Y:S03]  /*5340*/  BSSY.RECONVERGENT B2, `(.L_x_139) ;  /* 0x0000023000027945 */ /* 0x000fe60003800200 */
[----:B------:R-:W-:-:S13]  /*5350*/  ISETP.GE.AND P0, PT, R14, R25, PT ;  /* 0x000000190e00720c */ /* 0x000fda0003f06270 */
[----:B0-234-:R-:W-:Y:S05]  /*5360*/  @P0 BRA `(.L_x_140) ;  /* 0x0000000000800947 */ /* 0x01dfea0003800000 */
[----:B------:R-:W0:Y:S01]  /*5370*/  S2UR UR5, SR_CgaCtaId ;  /* 0x00000000000579c3 */ /* 0x000e220000008800 */
[----:B------:R-:W-:Y:S01]  /*5380*/  UMOV UR4, 0x400 ;  /* 0x0000040000047882 */ /* 0x000fe20000000000 */
[C---:B------:R-:W-:Y:S01]  /*5390*/  SHF.L.U32 R0, R26.reuse, 0x2, RZ ;  /* 0x000000021a007819 */ /* 0x040fe200000006ff */
[----:B------:R-:W-:Y:S01]  /*53a0*/  BSSY.RECONVERGENT B3, `(.L_x_141) ;  /* 0x0000014000037945 */ /* 0x000fe20003800200 */
[----:B------:R-:W-:Y:S02]  /*53b0*/  LOP3.LUT R12, R26, 0x7f, RZ, 0xc0, !PT ;  /* 0x0000007f1a0c7812 */ /* 0x000fe400078ec0ff */
[----:B------:R-:W-:Y:S01]  /*53c0*/  LOP3.LUT R0, R0, 0x7ffc, RZ, 0xc0, !PT ;  /* 0x00007ffc00007812 */ /* 0x000fe200078ec0ff */
[----:B0-----:R-:W-:-:S06]  /*53d0*/  ULEA UR4, UR5, UR4, 0x18 ;  /* 0x0000000405047291 */ /* 0x001fcc000f8ec0ff */
[----:B------:R-:W-:-:S03]  /*53e0*/  LEA R2, R14, UR4, 0x2 ;  /* 0x000000040e027c11 */ /* 0x000fc6000f8e10ff */
[----:B------:R-:W-:Y:S04]  /*53f0*/  LDS R0, [R0+UR4+0x10000] ;  /* 0x0100000400007984 */ /* 0x000fe80008000800 */
[----:B------:R-:W0:Y:S02]  /*5400*/  LDS R11, [R2+0x18100] ;  /* 0x01810000020b7984 */ /* 0x000e240000000800 */
[----:B0-----:R-:W0:Y:S01]  /*5410*/  MUFU.RCP R3, R11 ;  /* 0x0000000b00037308 */ /* 0x001e220000001000 */
[----:B------:R-:W-:-:S07]  /*5420*/  FSETP.GT.AND P3, PT, R11, RZ, PT ;  /* 0x000000ff0b00720b */ /* 0x000fce0003f64000 */
[----:B------:R-:W2:Y:S01]  /*5430*/  FCHK P0, R0, R11 ;  /* 0x0000000b00007302 */ /* 0x000ea20000000000 */
        /* <DEDUP_REMOVED lines=10> */
.L_x_142:
[----:B------:R-:W-:Y:S05]  /*54e0*/  BSYNC.RECONVERGENT B3 ;  /* 0x0000000000037941 */ /* 0x000fea0003800200 */
.L_x_141:
        /* <DEDUP_REMOVED lines=8> */
.L_x_140:
[----:B------:R-:W-:Y:S05]  /*5570*/  BSYNC.RECONVERGENT B2 ;  /* 0x0000000000027941 */ /* 0x000fea0003800200 */
.L_x_139:
[----:B------:R-:W-:Y:S01]  /*5580*/  SHF.R.U32.HI R14, RZ, 0x7, R5 ;  /* 0x00000007ff0e7819 */ /* 0x000fe20000011605 */
[----:B------:R-:W-:Y:S03]  /*5590*/  BSSY.RECONVERGENT B2, `(.L_x_143) ;  /* 0x0000023000027945 */ /* 0x000fe60003800200 */
[----:B------:R-:W-:-:S13]  /*55a0*/  ISETP.GE.AND P0, PT, R14, R25, PT ;  /* 0x000000190e00720c */ /* 0x000fda0003f06270 */
[----:B------:R-:W-:Y:S05]  /*55b0*/  @P0 BRA `(.L_x_144) ;  /* 0x0000000000800947 */ /* 0x000fea0003800000 */
[----:B------:R-:W2:Y:S01]  /*55c0*/  S2UR UR5, SR_CgaCtaId ;  /* 0x00000000000579c3 */ /* 0x000ea20000008800 */
[----:B------:R-:W-:Y:S01]  /*55d0*/  UMOV UR4, 0x400 ;  /* 0x0000040000047882 */ /* 0x000fe20000000000 */
[C---:B0-----:R-:W-:Y:S01]  /*55e0*/  SHF.L.U32 R0, R5.reuse, 0x2, RZ ;  /* 0x0000000205007819 */ /* 0x041fe200000006ff */
[----:B------:R-:W-:Y:S01]  /*55f0*/  BSSY.RECONVERGENT B3, `(.L_x_145) ;  /* 0x0000014000037945 */ /* 0x000fe20003800200 */
[----:B------:R-:W-:Y:S02]  /*5600*/  LOP3.LUT R12, R5, 0x7f, RZ, 0xc0, !PT ;  /* 0x0000007f050c7812 */ /* 0x000fe400078ec0ff */
[----:B------:R-:W-:Y:S01]  /*5610*/  LOP3.LUT R0, R0, 0x7ffc, RZ, 0xc0, !PT ;  /* 0x00007ffc00007812 */ /* 0x000fe200078ec0ff */
[----:B--2---:R-:W-:-:S06]  /*5620*/  ULEA UR4, UR5, UR4, 0x18 ;  /* 0x0000000405047291 */ /* 0x004fcc000f8ec0ff */
        /* <DEDUP_REMOVED lines=16> */
.L_x_146:
[----:B------:R-:W-:Y:S05]  /*5730*/  BSYNC.RECONVERGENT B3 ;  /* 0x0000000000037941 */ /* 0x000fea0003800200 */
.L_x_145:
        /* <DEDUP_REMOVED lines=8> */
.L_x_144:
[----:B------:R-:W-:Y:S05]  /*57c0*/  BSYNC.RECONVERGENT B2 ;  /* 0x0000000000027941 */ /* 0x000fea0003800200 */
.L_x_143:
[----:B------:R-:W-:Y:S01]  /*57d0*/  SHF.R.U32.HI R14, RZ, 0x7, R9 ;  /* 0x00000007ff0e7819 */ /* 0x000fe20000011609 */
[----:B------:R-:W-:Y:S03]  /*57e0*/  BSSY.RECONVERGENT B2, `(.L_x_147) ;  /* 0x0000023000027945 */ /* 0x000fe60003800200 */
[----:B------:R-:W-:-:S13]  /*57f0*/  ISETP.GE.AND P0, PT, R14, R25, PT ;  /* 0x000000190e00720c */ /* 0x000fda0003f06270 */
[----:B------:R-:W-:Y:S05]  /*5800*/  @P0 BRA `(.L_x_148) ;  /* 0x0000000000800947 */ /* 0x000fea0003800000 */
[----:B------:R-:W3:Y:S01]  /*5810*/  S2UR UR5, SR_CgaCtaId ;  /* 0x00000000000579c3 */ /* 0x000ee20000008800 */
[----:B------:R-:W-:Y:S01]  /*5820*/  UMOV UR4, 0x400 ;  /* 0x0000040000047882 */ /* 0x000fe20000000000 */
[C---:B0-2---:R-:W-:Y:S01]  /*5830*/  SHF.L.U32 R0, R9.reuse, 0x2, RZ ;  /* 0x0000000209007819 */ /* 0x045fe200000006ff */
[----:B------:R-:W-:Y:S01]  /*5840*/  BSSY.RECONVERGENT B3, `(.L_x_149) ;  /* 0x0000014000037945 */ /* 0x000fe20003800200 */
[----:B------:R-:W-:Y:S02]  /*5850*/  LOP3.LUT R12, R9, 0x7f, RZ, 0xc0, !PT ;  /* 0x0000007f090c7812 */ /* 0x000fe400078ec0ff */
[----:B------:R-:W-:Y:S01]  /*5860*/  LOP3.LUT R0, R0, 0x7ffc, RZ, 0xc0, !PT ;  /* 0x00007ffc00007812 */ /* 0x000fe200078ec0ff */
[----:B---3--:R-:W-:-:S06]  /*5870*/  ULEA UR4, UR5, UR4, 0x18 ;  /* 0x0000000405047291 */ /* 0x008fcc000f8ec0ff */
        /* <DEDUP_REMOVED lines=16> */
.L_x_150:
[----:B------:R-:W-:Y:S05]  /*5980*/  BSYNC.RECONVERGENT B3 ;  /* 0x0000000000037941 */ /* 0x000fea0003800200 */
.L_x_149:
        /* <DEDUP_REMOVED lines=8> */
.L_x_148:
[----:B------:R-:W-:Y:S05]  /*5a10*/  BSYNC.RECONVERGENT B2 ;  /* 0x0000000000027941 */ /* 0x000fea0003800200 */
.L_x_147:
[----:B------:R-:W-:Y:S01]  /*5a20*/  SHF.R.U32.HI R12, RZ, 0x7, R7 ;  /* 0x00000007ff0c7819 */ /* 0x000fe20000011607 */
[----:B------:R-:W-:Y:S01]  /*5a30*/  BSSY.RECONVERGENT B2, `(.L_x_151) ;  /* 0x0000024000027945 */ /* 0x000fe20003800200 */
[----:B------:R-:W-:Y:S02]  /*5a40*/  IADD3 R15, PT, PT, R24, R26, R24 ;  /* 0x0000001a180f7210 */ /* 0x000fe40007ffe018 */
[----:B------:R-:W-:-:S13]  /*5a50*/  ISETP.GE.AND P0, PT, R12, R25, PT ;  /* 0x000000190c00720c */ /* 0x000fda0003f06270 */
[----:B------:R-:W-:Y:S05]  /*5a60*/  @P0 BRA `(.L_x_152) ;  /* 0x0000000000800947 */ /* 0x000fea0003800000 */
[----:B------:R-:W4:Y:S01]  /*5a70*/  S2UR UR5, SR_CgaCtaId ;  /* 0x00000000000579c3 */ /* 0x000f220000008800 */
[----:B------:R-:W-:Y:S01]  /*5a80*/  UMOV UR4, 0x400 ;  /* 0x0000040000047882 */ /* 0x000fe20000000000 */
[C---:B0-23--:R-:W-:Y:S01]  /*5a90*/  SHF.L.U32 R0, R7.reuse, 0x2, RZ ;  /* 0x0000000207007819 */ /* 0x04dfe200000006ff */
[----:B------:R-:W-:Y:S01]  /*5aa0*/  BSSY.RECONVERGENT B3, `(.L_x_153) ;  /* 0x0000014000037945 */ /* 0x000fe20003800200 */
[----:B------:R-:W-:Y:S02]  /*5ab0*/  LOP3.LUT R14, R7, 0x7f, RZ, 0xc0, !PT ;  /* 0x0000007f070e7812 */ /* 0x000fe400078ec0ff */
[----:B------:R-:W-:Y:S01]  /*5ac0*/  LOP3.LUT R0, R0, 0x7ffc, RZ, 0xc0, !PT ;  /* 0x00007ffc00007812 */ /* 0x000fe200078ec0ff */
[----:B----4-:R-:W-:-:S06]  /*5ad0*/  ULEA UR4, UR5, UR4, 0x18 ;  /* 0x0000000405047291 */ /* 0x010fcc000f8ec0ff */
        /* <DEDUP_REMOVED lines=16> */
.L_x_154:
[----:B------:R-:W-:Y:S05]  /*5be0*/  BSYNC.RECONVERGENT B3 ;  /* 0x0000000000037941 */ /* 0x000fea0003800200 */
.L_x_153:
        /* <DEDUP_REMOVED lines=8> */
.L_x_152:
[----:B------:R-:W-:Y:S05]  /*5c70*/  BSYNC.RECONVERGENT B2 ;  /* 0x0000000000027941 */ /* 0x000fea0003800200 */
.L_x_151:
[C---:B------:R-:W-:Y:S02]  /*5c80*/  IADD3 R26, PT, PT, R24.reuse, R15, R24 ;  /* 0x0000000f181a7210 */ /* 0x040fe40007ffe018 */
[----:B------:R-:W-:Y:S02]  /*5c90*/  LEA R9, R24, R9, 0x2 ;  /* 0x0000000918097211 */ /* 0x000fe400078e10ff */
[----:B------:R-:W-:Y:S02]  /*5ca0*/  ISETP.GE.U32.AND P0, PT, R26, 0x2000, PT ;  /* 0x000020001a00780c */ /* 0x000fe40003f06070 */
[C---:B------:R-:W-:Y:S02]  /*5cb0*/  LEA R7, R24.reuse, R7, 0x2 ;  /* 0x0000000718077211 */ /* 0x040fe400078e10ff */
[----:B------:R-:W-:-:S09]  /*5cc0*/  LEA R5, R24, R5, 0x2 ;  /* 0x0000000518057211 */ /* 0x000fd200078e10ff */
[----:B------:R-:W-:Y:S05]  /*5cd0*/  @!P0 BRA `(.L_x_155) ;  /* 0xfffffff400948947 */ /* 0x000fea000383ffff */
[----:B------:R-:W-:Y:S05]  /*5ce0*/  EXIT ;  /* 0x000000000000794d */ /* 0x000fea0003800000 */
        .weak           $__internal_1_$__cuda_sm20_div_u16
        .type           $__internal_1_$__cuda_sm20_div_u16,@function
        .size           $__internal_1_$__cuda_sm20_div_u16,($__internal_2_$__cuda_sm3x_div_rn_noftz_f32_slowpath - $__internal_1_$__cuda_sm20_div_u16)
$__internal_1_$__cuda_sm20_div_u16:
[----:B------:R-:W0:Y:S01]  /*5cf0*/  I2F.U16 R0, R3 ;  /* 0x0000000300007306 */ /* 0x000e220000101000 */
[----:B------:R-:W-:Y:S02]  /*5d00*/  MOV R2, 0x4b800000 ;  /* 0x4b80000000027802 */ /* 0x000fe40000000f00 */
[C---:B0-----:R-:W-:Y:S02]  /*5d10*/  FSETP.GEU.AND P1, PT, |R0|.reuse, 1.175494350822287508e-38, PT ;  /* 0x008000000000780b */ /* 0x041fe40003f2e200 */
[----:B------:R-:W-:Y:S02]  /*5d20*/  FSETP.GT.AND P0, PT, |R0|, 8.50705917302346158658e+37, PT ;  /* 0x7e8000000000780b */ /* 0x000fe40003f04200 */
[----:B------:R-:W-:-:S04]  /*5d30*/  FSEL R2, R2, 1, !P1 ;  /* 0x3f80000002027808 */ /* 0x000fc80004800000 */
[----:B------:R-:W-:Y:S02]  /*5d40*/  FSEL R5, R2, 0.25, !P0 ;  /* 0x3e80000002057808 */ /* 0x000fe40004000000 */
[----:B------:R-:W-:Y:S01]  /*5d50*/  ISETP.NE.U32.AND P0, PT, R3, RZ, PT ;  /* 0x000000ff0300720c */ /* 0x000fe20003f05070 */
[----:B------:R-:W-:Y:S01]  /*5d60*/  HFMA2 R3, -RZ, RZ, 0, 0 ;  /* 0x00000000ff037431 */ /* 0x000fe200000001ff */
[----:B------:R-:W-:Y:S01]  /*5d70*/  MOV R2, R6 ;  /* 0x0000000600027202 */ /* 0x000fe20000000f00 */
[----:B------:R-:W-:Y:S01]  /*5d80*/  FMUL R4, R0, R5 ;  /* 0x0000000500047220 */ /* 0x000fe20000400000 */
[----:B------:R-:W-:-:S04]  /*5d90*/  LOP3.LUT R0, R7, 0xffff, RZ, 0xc0, !PT ;  /* 0x0000ffff07007812 */ /* 0x000fc800078ec0ff */
[----:B------:R-:W-:Y:S01]  /*5da0*/  I2FP.F32.U32.RZ R0, R0 ;  /* 0x0000000000007245 */ /* 0x000fe2000020d000 */
[----:B------:R-:W0:Y:S02]  /*5db0*/  MUFU.RCP R4, R4 ;  /* 0x0000000400047308 */ /* 0x000e240000001000 */
[----:B0-----:R-:W-:-:S05]  /*5dc0*/  FMUL R5, R5, R4 ;  /* 0x0000000405057220 */ /* 0x001fca0000400000 */
[----:B------:R-:W-:-:S05]  /*5dd0*/  IADD3 R5, PT, PT, R5, 0x2, RZ ;  /* 0x0000000205057810 */ /* 0x000fca0007ffe0ff */
[----:B------:R-:W-:-:S06]  /*5de0*/  FMUL.RZ R0, R0, R5 ;  /* 0x0000000500007220 */ /* 0x000fcc000040c000 */
[----:B------:R-:W0:Y:S02]  /*5df0*/  F2I.U32.TRUNC.NTZ R0, R0 ;  /* 0x0000000000007305 */ /* 0x000e24000020f000 */
[----:B0-----:R-:W-:Y:S02]  /*5e00*/  LOP3.LUT R22, R0, 0xffff, RZ, 0xc0, !PT ;  /* 0x0000ffff00167812 */ /* 0x001fe400078ec0ff */
[----:B------:R-:W-:Y:S01]  /*5e10*/  @!P0 MOV R22, 0xffffffff ;  /* 0xffffffff00168802 */ /* 0x000fe20000000f00 */
[----:B------:R-:W-:Y:S06]  /*5e20*/  RET.REL.NODEC R2 `(_Z21flash_attn_fwd_kernelPK6__halfS1_S1_PS_if) ;  /* 0xffffffa002747950 */ /* 0x000fec0003c3ffff */
        .weak           $__internal_2_$__cuda_sm3x_div_rn_noftz_f32_slowpath
        .type           $__internal_2_$__cuda_sm3x_div_rn_noftz_f32_slowpath,@function
        .size           $__internal_2_$__cuda_sm3x_div_rn_noftz_f32_slowpath,(.L_x_170 - $__internal_2_$__cuda_sm3x_div_rn_noftz_f32_slowpath)
$__internal_2_$__cuda_sm3x_div_rn_noftz_f32_slowpath:
[----:B------:R-:W-:Y:S01]  /*5e30*/  SHF.R.U32.HI R4, RZ, 0x17, R3 ;  /* 0x00000017ff047819 */ /* 0x000fe20000011603 */
[----:B------:R-:W-:Y:S01]  /*5e40*/  BSSY.RECONVERGENT B0, `(.L_x_156) ;  /* 0x0000064000007945 */ /* 0x000fe20003800200 */
[----:B------:R-:W-:Y:S02]  /*5e50*/  SHF.R.U32.HI R11, RZ, 0x17, R0 ;  /* 0x00000017ff0b7819 */ /* 0x000fe40000011600 */
[----:B------:R-:W-:Y:S02]  /*5e60*/  LOP3.LUT R4, R4, 0xff, RZ, 0xc0, !PT ;  /* 0x000000ff04047812 */ /* 0x000fe400078ec0ff */
[----:B------:R-:W-:Y:S02]  /*5e70*/  LOP3.LUT R11, R11, 0xff, RZ, 0xc0, !PT ;  /* 0x000000ff0b0b7812 */ /* 0x000fe400078ec0ff */
[----:B------:R-:W-:Y:S02]  /*5e80*/  IADD3 R8, PT, PT, R4, -0x1, RZ ;  /* 0xffffffff04087810 */ /* 0x000fe40007ffe0ff */
[----:B------:R-:W-:-:S02]  /*5e90*/  IADD3 R6, PT, PT, R11, -0x1, RZ ;  /* 0xffffffff0b067810 */ /* 0x000fc40007ffe0ff */
[----:B------:R-:W-:-:S04]  /*5ea0*/  ISETP.GT.U32.AND P0, PT, R8, 0xfd, PT ;  /* 0x000000fd0800780c */ /* 0x000fc80003f04070 */
        /* <DEDUP_REMOVED lines=19> */
[----:B------:R-:W-:-:S04]  /*5fe0*/  IADD3 R6, PT, PT, R11, -0x1, RZ ;  /* 0xffffffff0b067810 */ /* 0x000fc80007ffe0ff */
[----:B------:R-:W-:Y:S02]  /*5ff0*/  ISETP.GE.AND P0, PT, R6, RZ, PT ;  /* 0x000000ff0600720c */ /* 0x000fe40003f06270 */
[----:B------:R-:W-:-:S04]  /*6000*/  IADD3 R6, PT, PT, R4, -0x1, RZ ;  /* 0xffffffff04067810 */ /* 0x000fc80007ffe0ff */
[----:B------:R-:W-:-:S07]  /*6010*/  ISETP.GE.AND P1, PT, R6, RZ, PT ;  /* 0x000000ff0600720c */ /* 0x000fce0003f26270 */
[----:B------:R-:W-:Y:S01]  /*6020*/  @P0 MOV R6, RZ ;  /* 0x000000ff00060202 */ /* 0x000fe20000000f00 */
[----:B------:R-:W-:Y:S01]  /*6030*/  @!P0 FFMA R0, R0, 1.84467440737095516160e+19, RZ ;  /* 0x5f80000000008823 */ /* 0x000fe200000000ff */
[----:B------:R-:W-:-:S04]  /*6040*/  @!P0 MOV R6, 0xffffffc0 ;  /* 0xffffffc000068802 */ /* 0x000fc80000000f00 */
[----:B------:R-:W-:Y:S01]  /*6050*/  @!P1 FFMA R3, R3, 1.84467440737095516160e+19, RZ ;  /* 0x5f80000003039823 */ /* 0x000fe200000000ff */
[----:B------:R-:W-:-:S07]  /*6060*/  @!P1 IADD3 R6, PT, PT, R6, 0x40, RZ ;  /* 0x0000004006069810 */ /* 0x000fce0007ffe0ff */
.L_x_157:
[----:B------:R-:W-:Y:S01]  /*6070*/  LEA R8, R4, 0xc0800000, 0x17 ;  /* 0xc080000004087811 */ /* 0x000fe200078eb8ff */
[----:B------:R-:W-:Y:S01]  /*6080*/  BSSY.RECONVERGENT B1, `(.L_x_162) ;  /* 0x0000036000017945 */ /* 0x000fe20003800200 */
[----:B------:R-:W-:Y:S02]  /*6090*/  IADD3 R11, PT, PT, R11, -0x7f, RZ ;  /* 0xffffff810b0b7810 */ /* 0x000fe40007ffe0ff */
[----:B------:R-:W-:-:S03]  /*60a0*/  IADD3 R16, PT, PT, -R8, R3, RZ ;  /* 0x0000000308107210 */ /* 0x000fc60007ffe1ff */
[C---:B------:R-:W-:Y:S01]  /*60b0*/  IMAD R0, R11.reuse, -0x800000, R0 ;  /* 0xff8000000b007824 */ /* 0x040fe200078e0200 */
[----:B------:R-:W0:Y:S01]  /*60c0*/  MUFU.RCP R8, R16 ;  /* 0x0000001000087308 */ /* 0x000e220000001000 */
[----:B------:R-:W-:Y:S01]  /*60d0*/  FADD.FTZ R3, -R16, -RZ ;  /* 0x800000ff10037221 */ /* 0x000fe20000010100 */
[----:B------:R-:W-:-:S04]  /*60e0*/  IADD3 R11, PT, PT, R11, 0x7f, -R4 ;  /* 0x0000007f0b0b7810 */ /* 0x000fc80007ffe804 */
[----:B------:R-:W-:Y:S01]  /*60f0*/  IADD3 R11, PT, PT, R11, R6, RZ ;  /* 0x000000060b0b7210 */ /* 0x000fe20007ffe0ff */
[----:B0-----:R-:W-:-:S04]  /*6100*/  FFMA R13, R8, R3, 1 ;  /* 0x3f800000080d7423 */ /* 0x001fc80000000003 */
        /* <DEDUP_REMOVED lines=19> */
[CCC-:B------:R-:W-:Y:S01]  /*6240*/  FFMA.RZ R6, R13.reuse, R3.reuse, R10.reuse ;  /* 0x000000030d067223 */ /* 0x1c0fe2000000c00a */
[C---:B------:R-:W-:Y:S01]  /*6250*/  IADD3 R11, PT, PT, R4.reuse, 0x20, RZ ;  /* 0x00000020040b7810 */ /* 0x040fe20007ffe0ff */
[CCC-:B------:R-:W-:Y:S01]  /*6260*/  FFMA.RP R8, R13.reuse, R3.reuse, R10.reuse ;  /* 0x000000030d087223 */ /* 0x1c0fe2000000800a */
[----:B------:R-:W-:Y:S01]  /*6270*/  FFMA.RM R3, R13, R3, R10 ;  /* 0x000000030d037223 */ /* 0x000fe2000000400a */
[----:B------:R-:W-:Y:S02]  /*6280*/  ISETP.NE.AND P0, PT, R4, RZ, PT ;  /* 0x000000ff0400720c */ /* 0x000fe40003f05270 */
[----:B------:R-:W-:Y:S02]  /*6290*/  LOP3.LUT R6, R6, 0x7fffff, RZ, 0xc0, !PT ;  /* 0x007fffff06067812 */ /* 0x000fe400078ec0ff */
[----:B------:R-:W-:Y:S02]  /*62a0*/  ISETP.NE.AND P1, PT, R4, RZ, PT ;  /* 0x000000ff0400720c */ /* 0x000fe40003f25270 */
        /* <DEDUP_REMOVED lines=15> */
.L_x_164:
[----:B------:R-:W-:-:S04]  /*63a0*/  LOP3.LUT R0, R0, 0x80000000, RZ, 0xc0, !PT ;  /* 0x8000000000007812 */ /* 0x000fc800078ec0ff */
[----:B------:R-:W-:Y:S01]  /*63b0*/  LOP3.LUT R0, R0, 0x7f800000, RZ, 0xfc, !PT ;  /* 0x7f80000000007812 */ /* 0x000fe200078efcff */
[----:B------:R-:W-:Y:S06]  /*63c0*/  BRA `(.L_x_165) ;  /* 0x0000000000047947 */ /* 0x000fec0003800000 */
.L_x_163:
[----:B------:R-:W-:-:S07]  /*63d0*/  LEA R0, R11, R0, 0x17 ;  /* 0x000000000b007211 */ /* 0x000fce00078eb8ff */
.L_x_165:
[----:B------:R-:W-:Y:S05]  /*63e0*/  BSYNC.RECONVERGENT B1 ;  /* 0x0000000000017941 */ /* 0x000fea0003800200 */
.L_x_162:
[----:B------:R-:W-:Y:S05]  /*63f0*/  BRA `(.L_x_166) ;  /* 0x0000000000207947 */ /* 0x000fea0003800000 */
.L_x_161:
[----:B------:R-:W-:-:S04]  /*6400*/  LOP3.LUT R0, R3, 0x80000000, R0, 0x48, !PT ;  /* 0x8000000003007812 */ /* 0x000fc800078e4800 */
[----:B------:R-:W-:Y:S01]  /*6410*/  LOP3.LUT R0, R0, 0x7f800000, RZ, 0xfc, !PT ;  /* 0x7f80000000007812 */ /* 0x000fe200078efcff */
[----:B------:R-:W-:Y:S06]  /*6420*/  BRA `(.L_x_166) ;  /* 0x0000000000147947 */ /* 0x000fec0003800000 */
.L_x_160:
[----:B------:R-:W-:Y:S01]  /*6430*/  LOP3.LUT R0, R3, 0x80000000, R0, 0x48, !PT ;  /* 0x8000000003007812 */ /* 0x000fe200078e4800 */
[----:B------:R-:W-:Y:S06]  /*6440*/  BRA `(.L_x_166) ;  /* 0x00000000000c7947 */ /* 0x000fec0003800000 */
.L_x_159:
[----:B------:R-:W0:Y:S01]  /*6450*/  MUFU.RSQ R0, -QNAN ;  /* 0xffc0000000007908 */ /* 0x000e220000001400 */
[----:B------:R-:W-:Y:S05]  /*6460*/  BRA `(.L_x_166) ;  /* 0x0000000000047947 */ /* 0x000fea0003800000 */
.L_x_158:
[----:B------:R-:W-:-:S07]  /*6470*/  FADD.FTZ R0, R0, R3 ;  /* 0x0000000300007221 */ /* 0x000fce0000010000 */
.L_x_166:
[----:B------:R-:W-:Y:S05]  /*6480*/  BSYNC.RECONVERGENT B0 ;  /* 0x0000000000007941 */ /* 0x000fea0003800200 */
.L_x_156:
[----:B------:R-:W-:-:S04]  /*6490*/  HFMA2 R3, -RZ, RZ, 0, 0 ;  /* 0x00000000ff037431 */ /* 0x000fc800000001ff */
[----:B0-----:R-:W-:Y:S05]  /*64a0*/  RET.REL.NODEC R2 `(_Z21flash_attn_fwd_kernelPK6__halfS1_S1_PS_if) ;  /* 0xffffff9802d47950 */ /* 0x001fea0003c3ffff */
.L_x_167:
        /* <DEDUP_REMOVED lines=13> */
.L_x_170:


//--------------------- .nv.shared._Z17naive_attn_kernelPK6__halfS1_S1_PS_Pfif --------------------------
	.section	.nv.shared._Z17naive_attn_kernelPK6__halfS1_S1_PS_Pfif,"aw",@nobits
	.sectionflags	@""
	.align	16
	.zero		1024


//--------------------- .nv.shared.reserved.0     --------------------------
	.section	.nv.shared.reserved.0,"aw",@nobits
	.weak		__nv_reservedSMEM_offset_0_alias
	.size		__nv_reservedSMEM_offset_0_alias, 0, 64
	.other		__nv_reservedSMEM_offset_0_alias,@"STO_CUDA_RESERVED_SHARED STV_DEFAULT"
__nv_reservedSMEM_offset_0_alias:
	.zero		0
	.zero		64


//--------------------- .nv.shared._Z21flash_attn_fwd_kernelPK6__halfS1_S1_PS_if --------------------------
	.section	.nv.shared._Z21flash_attn_fwd_kernelPK6__halfS1_S1_PS_if,"aw",@nobits
	.sectionflags	@""
	.align	16
	.zero		1024


//--------------------- .nv.constant0._Z17naive_attn_kernelPK6__halfS1_S1_PS_Pfif --------------------------
	.section	.nv.constant0._Z17naive_attn_kernelPK6__halfS1_S1_PS_Pfif,"a",@progbits
	.sectionflags	@""
	.align	4
.nv.constant0._Z17naive_attn_kernelPK6__halfS1_S1_PS_Pfif:
	.zero		944


//--------------------- .nv.constant0._Z21flash_attn_fwd_kernelPK6__halfS1_S1_PS_if --------------------------
	.section	.nv.constant0._Z21flash_attn_fwd_kernelPK6__halfS1_S1_PS_if,"a",@progbits
	.sectionflags	@""
	.align	4
.nv.constant0._Z21flash_attn_fwd_kernelPK6__halfS1_S1_PS_if:
	.zero		936


//--------------------- SYMBOLS --------------------------

	.type		.nv.reservedSmem.offset0,@object
	.size		.nv.reservedSmem.offset0,0x4
	.type		.nv.reservedSmem.cap,@object
	.size		.nv.reservedSmem.cap,0x4
